	.target	sm_100

	.elftype	@"ET_EXEC"


//--------------------- .note.nv.tkinfo           --------------------------
	.section	.note.nv.tkinfo,"",@"SHT_NOTE"
	.sectionflags	@"SHF_NOTE_NV_TKINFO"
	.tkinfo
        /*0018*/ 	.word	0x00000081
        /*0030*/ 	.string	""
        /*0030*/ 	.string	"ptxas"
        /*0030*/ 	.string	"Cuda compilation tools, release 12.9, V12.9.86"
        /*0030*/ 	.string	"Build cuda_12.9.r12.9/compiler.36037853_0"
        /*0030*/ 	.string	"-regUsageLevel 10 -arch sm_100f -m 64 "



//--------------------- .note.nv.cuver            --------------------------
	.section	.note.nv.cuver,"",@"SHT_NOTE"
	.sectionflags	@"SHF_NOTE_NV_CUVER"
        /*0018*/ 	.short	0x0001
        /*001a*/ 	.short	0x0064
        /*001c*/ 	.short	0x0001
        /*001e*/ 	.short	0x0000
        /*0020*/ 	.short	0x0001
        /*0022*/ 	.short	0x0000


//--------------------- .nv.info                  --------------------------
	.section	.nv.info,"",@"SHT_CUDA_INFO"
	.align	4


	//----- nvinfo : EIATTR_REGCOUNT
	.align		4
        /*0000*/ 	.byte	0x04, 0x2f
        /*0002*/ 	.short	(.L_15 - .L_14)
	.align		4
.L_14:
        /*0004*/ 	.word	index@(_ZN9deep_gemm24sm100_fp8_gemm_1d1d_implILN4cute4UMMA5MajorE0ELS3_0ELj0ELj7168ELj2048ELj128ELj224ELj128ELj1ELj128ELj128ELj64ELj4ELj128ELj128ELj1ELb0ELj151ELNS_8GemmTypeE0ELb0EN7cutlass10bfloat16_tENS_16EpilogueIdentityEEEvPijjj14CUtensorMap_stS9_S9_S9_S9_)
        /*0008*/ 	.word	0x00000038


	//----- nvinfo : EIATTR_FRAME_SIZE
	.align		4
.L_15:
        /*000c*/ 	.byte	0x04, 0x11
        /*000e*/ 	.short	(.L_17 - .L_16)
	.align		4
.L_16:
        /*0010*/ 	.word	index@($__internal_3_$__cuda_sm20_div_u16)
        /*0014*/ 	.word	0x00000000


	//----- nvinfo : EIATTR_FRAME_SIZE
	.align		4
.L_17:
        /*0018*/ 	.byte	0x04, 0x11
        /*001a*/ 	.short	(.L_19 - .L_18)
	.align		4
.L_18:
        /*001c*/ 	.word	index@($__internal_2_$__cuda_sm10x_tcgen05_guardrail_trap_unallocated_columns_being_dealloced)
        /*0020*/ 	.word	0x00000000


	//----- nvinfo : EIATTR_FRAME_SIZE
	.align		4
.L_19:
        /*0024*/ 	.byte	0x04, 0x11
        /*0026*/ 	.short	(.L_21 - .L_20)
	.align		4
.L_20:
        /*0028*/ 	.word	index@($__internal_1_$__cuda_sm10x_tcgen05_guardrail_trap_phase_invalid_during_alloc)
        /*002c*/ 	.word	0x00000000


	//----- nvinfo : EIATTR_FRAME_SIZE
	.align		4
.L_21:
        /*0030*/ 	.byte	0x04, 0x11
        /*0032*/ 	.short	(.L_23 - .L_22)
	.align		4
.L_22:
        /*0034*/ 	.word	index@($__internal_0_$__cuda_sm10x_tcgen05_guardrail_trap_col_being_dealloced_not_returned_by_alloc)
        /*0038*/ 	.word	0x00000000


	//----- nvinfo : EIATTR_FRAME_SIZE
	.align		4
.L_23:
        /*003c*/ 	.byte	0x04, 0x11
        /*003e*/ 	.short	(.L_25 - .L_24)
	.align		4
.L_24:
        /*0040*/ 	.word	index@(_ZN9deep_gemm24sm100_fp8_gemm_1d1d_implILN4cute4UMMA5MajorE0ELS3_0ELj0ELj7168ELj2048ELj128ELj224ELj128ELj1ELj128ELj128ELj64ELj4ELj128ELj128ELj1ELb0ELj151ELNS_8GemmTypeE0ELb0EN7cutlass10bfloat16_tENS_16EpilogueIdentityEEEvPijjj14CUtensorMap_stS9_S9_S9_S9_)
        /*0044*/ 	.word	0x00000000


	//----- nvinfo : EIATTR_MIN_STACK_SIZE
	.align		4
.L_25:
        /*0048*/ 	.byte	0x04, 0x12
        /*004a*/ 	.short	(.L_27 - .L_26)
	.align		4
.L_26:
        /*004c*/ 	.word	index@(_ZN9deep_gemm24sm100_fp8_gemm_1d1d_implILN4cute4UMMA5MajorE0ELS3_0ELj0ELj7168ELj2048ELj128ELj224ELj128ELj1ELj128ELj128ELj64ELj4ELj128ELj128ELj1ELb0ELj151ELNS_8GemmTypeE0ELb0EN7cutlass10bfloat16_tENS_16EpilogueIdentityEEEvPijjj14CUtensorMap_stS9_S9_S9_S9_)
        /*0050*/ 	.word	0x00000000
.L_27:


//--------------------- .nv.info._ZN9deep_gemm24sm100_fp8_gemm_1d1d_implILN4cute4UMMA5MajorE0ELS3_0ELj0ELj7168ELj2048ELj128ELj224ELj128ELj1ELj128ELj128ELj64ELj4ELj128ELj128ELj1ELb0ELj151ELNS_8GemmTypeE0ELb0EN7cutlass10bfloat16_tENS_16EpilogueIdentityEEEvPijjj14CUtensorMap_stS9_S9_S9_S9_ --------------------------
	.section	.nv.info._ZN9deep_gemm24sm100_fp8_gemm_1d1d_implILN4cute4UMMA5MajorE0ELS3_0ELj0ELj7168ELj2048ELj128ELj224ELj128ELj1ELj128ELj128ELj64ELj4ELj128ELj128ELj1ELb0ELj151ELNS_8GemmTypeE0ELb0EN7cutlass10bfloat16_tENS_16EpilogueIdentityEEEvPijjj14CUtensorMap_stS9_S9_S9_S9_,"",@"SHT_CUDA_INFO"
	.sectionflags	@""
	.align	4


	//----- nvinfo : EIATTR_CUDA_API_VERSION
	.align		4
        /*0000*/ 	.byte	0x04, 0x37
        /*0002*/ 	.short	(.L_29 - .L_28)
.L_28:
        /*0004*/ 	.word	0x00000081


	//----- nvinfo : EIATTR_KPARAM_INFO
	.align		4
.L_29:
        /*0008*/ 	.byte	0x04, 0x17
        /*000a*/ 	.short	(.L_31 - .L_30)
.L_30:
        /*000c*/ 	.word	0x00000000
        /*0010*/ 	.short	0x0008
        /*0012*/ 	.short	0x0240
        /*0014*/ 	.byte	0x00, 0xf0, 0x01, 0x02


	//----- nvinfo : EIATTR_KPARAM_INFO
	.align		4
.L_31:
        /*0018*/ 	.byte	0x04, 0x17
        /*001a*/ 	.short	(.L_33 - .L_32)
.L_32:
        /*001c*/ 	.word	0x00000000
        /*0020*/ 	.short	0x0007
        /*0022*/ 	.short	0x01c0
        /*0024*/ 	.byte	0x00, 0xf0, 0x01, 0x02


	//----- nvinfo : EIATTR_KPARAM_INFO
	.align		4
.L_33:
        /*0028*/ 	.byte	0x04, 0x17
        /*002a*/ 	.short	(.L_35 - .L_34)
.L_34:
        /*002c*/ 	.word	0x00000000
        /*0030*/ 	.short	0x0006
        /*0032*/ 	.short	0x0140
        /*0034*/ 	.byte	0x00, 0xf0, 0x01, 0x02


	//----- nvinfo : EIATTR_KPARAM_INFO
	.align		4
.L_35:
        /*0038*/ 	.byte	0x04, 0x17
        /*003a*/ 	.short	(.L_37 - .L_36)
.L_36:
        /*003c*/ 	.word	0x00000000
        /*0040*/ 	.short	0x0005
        /*0042*/ 	.short	0x00c0
        /*0044*/ 	.byte	0x00, 0xf0, 0x01, 0x02


	//----- nvinfo : EIATTR_KPARAM_INFO
	.align		4
.L_37:
        /*0048*/ 	.byte	0x04, 0x17
        /*004a*/ 	.short	(.L_39 - .L_38)
.L_38:
        /*004c*/ 	.word	0x00000000
        /*0050*/ 	.short	0x0004
        /*0052*/ 	.short	0x0040
        /*0054*/ 	.byte	0x00, 0xf0, 0x01, 0x02


	//----- nvinfo : EIATTR_KPARAM_INFO
	.align		4
.L_39:
        /*0058*/ 	.byte	0x04, 0x17
        /*005a*/ 	.short	(.L_41 - .L_40)
.L_40:
        /*005c*/ 	.word	0x00000000
        /*0060*/ 	.short	0x0003
        /*0062*/ 	.short	0x0010
        /*0064*/ 	.byte	0x00, 0xf0, 0x11, 0x00


	//----- nvinfo : EIATTR_KPARAM_INFO
	.align		4
.L_41:
        /*0068*/ 	.byte	0x04, 0x17
        /*006a*/ 	.short	(.L_43 - .L_42)
.L_42:
        /*006c*/ 	.word	0x00000000
        /*0070*/ 	.short	0x0002
        /*0072*/ 	.short	0x000c
        /*0074*/ 	.byte	0x00, 0xf0, 0x11, 0x00


	//----- nvinfo : EIATTR_KPARAM_INFO
	.align		4
.L_43:
        /*0078*/ 	.byte	0x04, 0x17
        /*007a*/ 	.short	(.L_45 - .L_44)
.L_44:
        /*007c*/ 	.word	0x00000000
        /*0080*/ 	.short	0x0001
        /*0082*/ 	.short	0x0008
        /*0084*/ 	.byte	0x00, 0xf0, 0x11, 0x00


	//----- nvinfo : EIATTR_KPARAM_INFO
	.align		4
.L_45:
        /*0088*/ 	.byte	0x04, 0x17
        /*008a*/ 	.short	(.L_47 - .L_46)
.L_46:
        /*008c*/ 	.word	0x00000000
        /*0090*/ 	.short	0x0000
        /*0092*/ 	.short	0x0000
        /*0094*/ 	.byte	0x00, 0xf5, 0x21, 0x00


	//----- nvinfo : EIATTR_AT_ENTRY_FRAGMENTS
	.align		4
.L_47:
        /*0098*/ 	.byte	0x04, 0x4f
        /*009a*/ 	.short	(.L_49 - .L_48)


	//   ....[0]....
.L_48:
        /*009c*/ 	.word	0x00000004


	//----- nvinfo : EIATTR_RESERVED_SMEM_USED
	.align		4
.L_49:
        /*00a0*/ 	.byte	0x01, 0x41
	.zero		2


	//----- nvinfo : EIATTR_SPARSE_MMA_MASK
	.align		4
        /*00a4*/ 	.byte	0x03, 0x50
        /*00a6*/ 	.short	0x0000


	//----- nvinfo : EIATTR_TCGEN05_1CTA_USED
	.align		4
        /*00a8*/ 	.byte	0x01, 0x51
	.zero		2


	//----- nvinfo : EIATTR_MAXREG_COUNT
	.align		4
        /*00ac*/ 	.byte	0x03, 0x1b
        /*00ae*/ 	.short	0x00ff


	//----- nvinfo : EIATTR_NUM_BARRIERS
	.align		4
        /*00b0*/ 	.byte	0x02, 0x4c
        /*00b2*/ 	.byte	0x09
	.zero		1


	//----- nvinfo : EIATTR_INT_WARP_WIDE_INSTR_OFFSETS
	.align		4
        /*00b4*/ 	.byte	0x04, 0x31
        /*00b6*/ 	.short	(.L_51 - .L_50)


	//   ....[0]....
.L_50:
        /*00b8*/ 	.word	0x00005060


	//   ....[1]....
        /*00bc*/ 	.word	0x00005080


	//----- nvinfo : EIATTR_COOP_GROUP_MASK_REGIDS
	.align		4
.L_51:
        /*00c0*/ 	.byte	0x04, 0x29
        /*00c2*/ 	.short	(.L_53 - .L_52)


	//   ....[0]....
.L_52:
        /*00c4*/ 	.word	0xffffffff


	//   ....[1]....
        /*00c8*/ 	.word	0xffffffff


	//   ....[2]....
        /*00cc*/ 	.word	0xffffffff


	//   ....[3]....
        /*00d0*/ 	.word	0xffffffff


	//   ....[4]....
        /*00d4*/ 	.word	0xffffffff


	//   ....[5]....
        /*00d8*/ 	.word	0xffffffff


	//   ....[6]....
        /*00dc*/ 	.word	0xffffffff


	//   ....[7]....
        /*00e0*/ 	.word	0xffffffff


	//   ....[8]....
        /*00e4*/ 	.word	0xffffffff


	//   ....[9]....
        /*00e8*/ 	.word	0xffffffff


	//   ....[10]....
        /*00ec*/ 	.word	0xffffffff


	//   ....[11]....
        /*00f0*/ 	.word	0xffffffff


	//   ....[12]....
        /*00f4*/ 	.word	0xffffffff


	//   ....[13]....
        /*00f8*/ 	.word	0xffffffff


	//----- nvinfo : EIATTR_COOP_GROUP_INSTR_OFFSETS
	.align		4
.L_53:
        /*00fc*/ 	.byte	0x04, 0x28
        /*00fe*/ 	.short	(.L_55 - .L_54)


	//   ....[0]....
.L_54:
        /*0100*/ 	.word	0x00000030


	//   ....[1]....
        /*0104*/ 	.word	0x00000470


	//   ....[2]....
        /*0108*/ 	.word	0x00000730


	//   ....[3]....
        /*010c*/ 	.word	0x00000b70


	//   ....[4]....
        /*0110*/ 	.word	0x00000c20


	//   ....[5]....
        /*0114*/ 	.word	0x00000cd0


	//   ....[6]....
        /*0118*/ 	.word	0x000012f0


	//   ....[7]....
        /*011c*/ 	.word	0x00001310


	//   ....[8]....
        /*0120*/ 	.word	0x00001330


	//   ....[9]....
        /*0124*/ 	.word	0x00001580


	//   ....[10]....
        /*0128*/ 	.word	0x000015b0


	//   ....[11]....
        /*012c*/ 	.word	0x000015d0


	//   ....[12]....
        /*0130*/ 	.word	0x00004f80


	//   ....[13]....
        /*0134*/ 	.word	0x00005140


	//----- nvinfo : EIATTR_VRC_CTA_INIT_COUNT
	.align		4
.L_55:
        /*0138*/ 	.byte	0x02, 0x4a
        /*013a*/ 	.byte	0x80
	.zero		1


	//----- nvinfo : EIATTR_MBARRIER_INSTR_OFFSETS
	.align		4
        /*013c*/ 	.byte	0x04, 0x39
        /*013e*/ 	.short	(.L_57 - .L_56)


	//   ....[0]....
.L_56:
        /*0140*/ 	.word	0x00000330
        /*0144*/ 	.word	0x000000ff
        /*0148*/ 	.word	0x00031800
        /*014c*/ 	.short	0x0100
        /*014e*/ 	.byte	0x05
	.zero		1


	//   ....[1]....
        /*0150*/ 	.word	0x00000340
        /*0154*/ 	.word	0x000000ff
        /*0158*/ 	.word	0x00031820
        /*015c*/ 	.short	0x0100
        /*015e*/ 	.byte	0x05
	.zero		1


	//   ....[2]....
        /*0160*/ 	.word	0x00000350
        /*0164*/ 	.word	0x000000ff
        /*0168*/ 	.word	0x00031840
        /*016c*/ 	.short	0x0100
        /*016e*/ 	.byte	0x05
	.zero		1


	//   ....[3]....
        /*0170*/ 	.word	0x00000360
        /*0174*/ 	.word	0x000000ff
        /*0178*/ 	.word	0x00031808
        /*017c*/ 	.short	0x0100
        /*017e*/ 	.byte	0x05
	.zero		1


	//   ....[4]....
        /*0180*/ 	.word	0x00000370
        /*0184*/ 	.word	0x000000ff
        /*0188*/ 	.word	0x00031828
        /*018c*/ 	.short	0x0100
        /*018e*/ 	.byte	0x05
	.zero		1


	//   ....[5]....
        /*0190*/ 	.word	0x00000380
        /*0194*/ 	.word	0x000000ff
        /*0198*/ 	.word	0x00031848
        /*019c*/ 	.short	0x0100
        /*019e*/ 	.byte	0x05
	.zero		1


	//   ....[6]....
        /*01a0*/ 	.word	0x00000390
        /*01a4*/ 	.word	0x000000ff
        /*01a8*/ 	.word	0x00031810
        /*01ac*/ 	.short	0x0100
        /*01ae*/ 	.byte	0x05
	.zero		1


	//   ....[7]....
        /*01b0*/ 	.word	0x000003a0
        /*01b4*/ 	.word	0x000000ff
        /*01b8*/ 	.word	0x00031830
        /*01bc*/ 	.short	0x0100
        /*01be*/ 	.byte	0x05
	.zero		1


	//   ....[8]....
        /*01c0*/ 	.word	0x000003b0
        /*01c4*/ 	.word	0x000000ff
        /*01c8*/ 	.word	0x00031850
        /*01cc*/ 	.short	0x0100
        /*01ce*/ 	.byte	0x05
	.zero		1


	//   ....[9]....
        /*01d0*/ 	.word	0x000003c0
        /*01d4*/ 	.word	0x000000ff
        /*01d8*/ 	.word	0x00031818
        /*01dc*/ 	.short	0x0100
        /*01de*/ 	.byte	0x05
	.zero		1


	//   ....[10]....
        /*01e0*/ 	.word	0x000003d0
        /*01e4*/ 	.word	0x000000ff
        /*01e8*/ 	.word	0x00031838
        /*01ec*/ 	.short	0x0100
        /*01ee*/ 	.byte	0x05
	.zero		1


	//   ....[11]....
        /*01f0*/ 	.word	0x000003e0
        /*01f4*/ 	.word	0x000000ff
        /*01f8*/ 	.word	0x00031858
        /*01fc*/ 	.short	0x0100
        /*01fe*/ 	.byte	0x05
	.zero		1


	//   ....[12]....
        /*0200*/ 	.word	0x000003f0
        /*0204*/ 	.word	0x000000ff
        /*0208*/ 	.word	0x00031860
        /*020c*/ 	.short	0x0100
        /*020e*/ 	.byte	0x05
	.zero		1


	//   ....[13]....
        /*0210*/ 	.word	0x00000400
        /*0214*/ 	.word	0x000000ff
        /*0218*/ 	.word	0x00031870
        /*021c*/ 	.short	0x0100
        /*021e*/ 	.byte	0x05
	.zero		1


	//   ....[14]....
        /*0220*/ 	.word	0x00000410
        /*0224*/ 	.word	0x000000ff
        /*0228*/ 	.word	0x00031868
        /*022c*/ 	.short	0x0100
        /*022e*/ 	.byte	0x05
	.zero		1


	//   ....[15]....
        /*0230*/ 	.word	0x00000420
        /*0234*/ 	.word	0x000000ff
        /*0238*/ 	.word	0x00031878
        /*023c*/ 	.short	0x0100
        /*023e*/ 	.byte	0x05
	.zero		1


	//   ....[16]....
        /*0240*/ 	.word	0x00000a20
        /*0244*/ 	.word	0x00000002
        /*0248*/ 	.word	0x00031800
        /*024c*/ 	.short	0x010a
        /*024e*/ 	.byte	0xff
	.zero		1


	//   ....[17]....
        /*0250*/ 	.word	0x00000db0
        /*0254*/ 	.word	0x00000002
        /*0258*/ 	.word	0x00000000
        /*025c*/ 	.short	0x0101
        /*025e*/ 	.byte	0xff
	.zero		1


	//   ....[18]....
        /*0260*/ 	.word	0x000010e0
        /*0264*/ 	.word	0x00000000
        /*0268*/ 	.word	0x00031870
        /*026c*/ 	.short	0x010a
        /*026e*/ 	.byte	0x08
	.zero		1


	//   ....[19]....
        /*0270*/ 	.word	0x00001180
        /*0274*/ 	.word	0x000000ff
        /*0278*/ 	.word	0x00031840
        /*027c*/ 	.short	0x010a
        /*027e*/ 	.byte	0x0d
	.zero		1


	//   ....[20]....
        /*0280*/ 	.word	0x00001550
        /*0284*/ 	.word	0x000000ff
        /*0288*/ 	.word	0x00031840
        /*028c*/ 	.short	0x010a
        /*028e*/ 	.byte	0x09
	.zero		1


	//   ....[21]....
        /*0290*/ 	.word	0x00001ab0
        /*0294*/ 	.word	0x00000000
        /*0298*/ 	.word	0x00031820
        /*029c*/ 	.short	0x010a
        /*029e*/ 	.byte	0xff
	.zero		1


	//   ....[22]....
        /*02a0*/ 	.word	0x00001e50
        /*02a4*/ 	.word	0x00000000
        /*02a8*/ 	.word	0x00031828
        /*02ac*/ 	.short	0x010a
        /*02ae*/ 	.byte	0xff
	.zero		1


	//   ....[23]....
        /*02b0*/ 	.word	0x00001fc0
        /*02b4*/ 	.word	0x00000000
        /*02b8*/ 	.word	0x00031830
        /*02bc*/ 	.short	0x010a
        /*02be*/ 	.byte	0xff
	.zero		1


	//   ....[24]....
        /*02c0*/ 	.word	0x00002120
        /*02c4*/ 	.word	0x00000000
        /*02c8*/ 	.word	0x00031838
        /*02cc*/ 	.short	0x010a
        /*02ce*/ 	.byte	0xff
	.zero		1


	//   ....[25]....
        /*02d0*/ 	.word	0x00002250
        /*02d4*/ 	.word	0x00000000
        /*02d8*/ 	.word	0x00031820
        /*02dc*/ 	.short	0x010a
        /*02de*/ 	.byte	0xff
	.zero		1


	//   ....[26]....
        /*02e0*/ 	.word	0x00002460
        /*02e4*/ 	.word	0x00000000
        /*02e8*/ 	.word	0x00031828
        /*02ec*/ 	.short	0x010a
        /*02ee*/ 	.byte	0xff
	.zero		1


	//   ....[27]....
        /*02f0*/ 	.word	0x00002590
        /*02f4*/ 	.word	0x00000000
        /*02f8*/ 	.word	0x00031830
        /*02fc*/ 	.short	0x010a
        /*02fe*/ 	.byte	0xff
	.zero		1


	//   ....[28]....
        /*0300*/ 	.word	0x000026c0
        /*0304*/ 	.word	0x00000000
        /*0308*/ 	.word	0x00031838
        /*030c*/ 	.short	0x010a
        /*030e*/ 	.byte	0xff
	.zero		1


	//   ....[29]....
        /*0310*/ 	.word	0x000027f0
        /*0314*/ 	.word	0x00000000
        /*0318*/ 	.word	0x00031820
        /*031c*/ 	.short	0x010a
        /*031e*/ 	.byte	0xff
	.zero		1


	//   ....[30]....
        /*0320*/ 	.word	0x00002a00
        /*0324*/ 	.word	0x00000000
        /*0328*/ 	.word	0x00031828
        /*032c*/ 	.short	0x010a
        /*032e*/ 	.byte	0xff
	.zero		1


	//   ....[31]....
        /*0330*/ 	.word	0x00002b30
        /*0334*/ 	.word	0x00000000
        /*0338*/ 	.word	0x00031830
        /*033c*/ 	.short	0x010a
        /*033e*/ 	.byte	0xff
	.zero		1


	//   ....[32]....
        /*0340*/ 	.word	0x00002c60
        /*0344*/ 	.word	0x00000000
        /*0348*/ 	.word	0x00031838
        /*034c*/ 	.short	0x010a
        /*034e*/ 	.byte	0xff
	.zero		1


	//   ....[33]....
        /*0350*/ 	.word	0x00002d90
        /*0354*/ 	.word	0x00000000
        /*0358*/ 	.word	0x00031820
        /*035c*/ 	.short	0x010a
        /*035e*/ 	.byte	0xff
	.zero		1


	//   ....[34]....
        /*0360*/ 	.word	0x00002fa0
        /*0364*/ 	.word	0x00000000
        /*0368*/ 	.word	0x00031828
        /*036c*/ 	.short	0x010a
        /*036e*/ 	.byte	0xff
	.zero		1


	//   ....[35]....
        /*0370*/ 	.word	0x000030d0
        /*0374*/ 	.word	0x00000000
        /*0378*/ 	.word	0x00031830
        /*037c*/ 	.short	0x010a
        /*037e*/ 	.byte	0xff
	.zero		1


	//   ....[36]....
        /*0380*/ 	.word	0x00003200
        /*0384*/ 	.word	0x00000000
        /*0388*/ 	.word	0x00031838
        /*038c*/ 	.short	0x010a
        /*038e*/ 	.byte	0xff
	.zero		1


	//   ....[37]....
        /*0390*/ 	.word	0x00003680
        /*0394*/ 	.word	0x00000002
        /*0398*/ 	.word	0x00031860
        /*039c*/ 	.short	0x010a
        /*039e*/ 	.byte	0xff
	.zero		1


	//   ....[38]....
        /*03a0*/ 	.word	0x00004e00
        /*03a4*/ 	.word	0x00000002
        /*03a8*/ 	.word	0x00000000
        /*03ac*/ 	.short	0x0101
        /*03ae*/ 	.byte	0xff
	.zero		1


	//   ....[39]....
        /*03b0*/ 	.word	0x00005170
        /*03b4*/ 	.word	0x00000002
        /*03b8*/ 	.word	0x00031800
        /*03bc*/ 	.short	0x010a
        /*03be*/ 	.byte	0xff
	.zero		1


	//   ....[40]....
        /*03c0*/ 	.word	0x000051f0
        /*03c4*/ 	.word	0x00000000
        /*03c8*/ 	.word	0x00031870
        /*03cc*/ 	.short	0x010a
        /*03ce*/ 	.byte	0xff
	.zero		1


	//   ....[41]....
        /*03d0*/ 	.word	0x00005260
        /*03d4*/ 	.word	0x00000002
        /*03d8*/ 	.word	0x00031840
        /*03dc*/ 	.short	0x010a
        /*03de*/ 	.byte	0xff
	.zero		1


	//   ....[42]....
        /*03e0*/ 	.word	0x000052d0
        /*03e4*/ 	.word	0x00000000
        /*03e8*/ 	.word	0x00031840
        /*03ec*/ 	.short	0x010a
        /*03ee*/ 	.byte	0xff
	.zero		1


	//   ....[43]....
        /*03f0*/ 	.word	0x00005340
        /*03f4*/ 	.word	0x00000000
        /*03f8*/ 	.word	0x00031820
        /*03fc*/ 	.short	0x010a
        /*03fe*/ 	.byte	0xff
	.zero		1


	//   ....[44]....
        /*0400*/ 	.word	0x000053b0
        /*0404*/ 	.word	0x00000000
        /*0408*/ 	.word	0x00031828
        /*040c*/ 	.short	0x010a
        /*040e*/ 	.byte	0xff
	.zero		1


	//   ....[45]....
        /*0410*/ 	.word	0x00005420
        /*0414*/ 	.word	0x00000000
        /*0418*/ 	.word	0x00031830
        /*041c*/ 	.short	0x010a
        /*041e*/ 	.byte	0xff
	.zero		1


	//   ....[46]....
        /*0420*/ 	.word	0x00005490
        /*0424*/ 	.word	0x00000000
        /*0428*/ 	.word	0x00031838
        /*042c*/ 	.short	0x010a
        /*042e*/ 	.byte	0xff
	.zero		1


	//   ....[47]....
        /*0430*/ 	.word	0x000054e0
        /*0434*/ 	.word	0x00000000
        /*0438*/ 	.word	0x00031820
        /*043c*/ 	.short	0x010a
        /*043e*/ 	.byte	0xff
	.zero		1


	//   ....[48]....
        /*0440*/ 	.word	0x00005530
        /*0444*/ 	.word	0x00000000
        /*0448*/ 	.word	0x00031828
        /*044c*/ 	.short	0x010a
        /*044e*/ 	.byte	0xff
	.zero		1


	//   ....[49]....
        /*0450*/ 	.word	0x00005580
        /*0454*/ 	.word	0x00000000
        /*0458*/ 	.word	0x00031830
        /*045c*/ 	.short	0x010a
        /*045e*/ 	.byte	0xff
	.zero		1


	//   ....[50]....
        /*0460*/ 	.word	0x000055d0
        /*0464*/ 	.word	0x00000000
        /*0468*/ 	.word	0x00031838
        /*046c*/ 	.short	0x010a
        /*046e*/ 	.byte	0xff
	.zero		1


	//   ....[51]....
        /*0470*/ 	.word	0x00005640
        /*0474*/ 	.word	0x00000000
        /*0478*/ 	.word	0x00031820
        /*047c*/ 	.short	0x010a
        /*047e*/ 	.byte	0xff
	.zero		1


	//   ....[52]....
        /*0480*/ 	.word	0x000056b0
        /*0484*/ 	.word	0x00000000
        /*0488*/ 	.word	0x00031828
        /*048c*/ 	.short	0x010a
        /*048e*/ 	.byte	0xff
	.zero		1


	//   ....[53]....
        /*0490*/ 	.word	0x00005720
        /*0494*/ 	.word	0x00000000
        /*0498*/ 	.word	0x00031830
        /*049c*/ 	.short	0x010a
        /*049e*/ 	.byte	0xff
	.zero		1


	//   ....[54]....
        /*04a0*/ 	.word	0x00005790
        /*04a4*/ 	.word	0x00000000
        /*04a8*/ 	.word	0x00031838
        /*04ac*/ 	.short	0x010a
        /*04ae*/ 	.byte	0xff
	.zero		1


	//   ....[55]....
        /*04b0*/ 	.word	0x000057e0
        /*04b4*/ 	.word	0x00000000
        /*04b8*/ 	.word	0x00031820
        /*04bc*/ 	.short	0x010a
        /*04be*/ 	.byte	0xff
	.zero		1


	//   ....[56]....
        /*04c0*/ 	.word	0x00005830
        /*04c4*/ 	.word	0x00000000
        /*04c8*/ 	.word	0x00031828
        /*04cc*/ 	.short	0x010a
        /*04ce*/ 	.byte	0xff
	.zero		1


	//   ....[57]....
        /*04d0*/ 	.word	0x00005880
        /*04d4*/ 	.word	0x00000000
        /*04d8*/ 	.word	0x00031830
        /*04dc*/ 	.short	0x010a
        /*04de*/ 	.byte	0xff
	.zero		1


	//   ....[58]....
        /*04e0*/ 	.word	0x000058d0
        /*04e4*/ 	.word	0x00000000
        /*04e8*/ 	.word	0x00031838
        /*04ec*/ 	.short	0x010a
        /*04ee*/ 	.byte	0xff
	.zero		1


	//   ....[59]....
        /*04f0*/ 	.word	0x00005930
        /*04f4*/ 	.word	0x00000002
        /*04f8*/ 	.word	0x00031860
        /*04fc*/ 	.short	0x010a
        /*04fe*/ 	.byte	0xff
	.zero		1


	//----- nvinfo : EIATTR_NUM_MBARRIERS
	.align		4
.L_57:
        /*0500*/ 	.byte	0x03, 0x38
        /*0502*/ 	.short	0x0010


	//----- nvinfo : EIATTR_EXIT_INSTR_OFFSETS
	.align		4
        /*0504*/ 	.byte	0x04, 0x1c
        /*0506*/ 	.short	(.L_59 - .L_58)


	//   ....[0]....
.L_58:
        /*0508*/ 	.word	0x00000830


	//   ....[1]....
        /*050c*/ 	.word	0x00000e10


	//   ....[2]....
        /*0510*/ 	.word	0x00000ef0


	//   ....[3]....
        /*0514*/ 	.word	0x000018d0


	//   ....[4]....
        /*0518*/ 	.word	0x00001940


	//   ....[5]....
        /*051c*/ 	.word	0x00003350


	//   ....[6]....
        /*0520*/ 	.word	0x000033b0


	//   ....[7]....
        /*0524*/ 	.word	0x00004f60


	//   ....[8]....
        /*0528*/ 	.word	0x00005150


	//----- nvinfo : EIATTR_MAX_THREADS
	.align		4
.L_59:
        /*052c*/ 	.byte	0x04, 0x05
        /*052e*/ 	.short	(.L_61 - .L_60)
.L_60:
        /*0530*/ 	.word	0x00000100
        /*0534*/ 	.word	0x00000001
        /*0538*/ 	.word	0x00000001


	//----- nvinfo : EIATTR_CRS_STACK_SIZE
	.align		4
.L_61:
        /*053c*/ 	.byte	0x04, 0x1e
        /*053e*/ 	.short	(.L_63 - .L_62)
.L_62:
        /*0540*/ 	.word	0x00000000


	//----- nvinfo : EIATTR_CBANK_PARAM_SIZE
	.align		4
.L_63:
        /*0544*/ 	.byte	0x03, 0x19
        /*0546*/ 	.short	0x02c0


	//----- nvinfo : EIATTR_PARAM_CBANK
	.align		4
        /*0548*/ 	.byte	0x04, 0x0a
        /*054a*/ 	.short	(.L_65 - .L_64)
	.align		4
.L_64:
        /*054c*/ 	.word	index@(.nv.constant0._ZN9deep_gemm24sm100_fp8_gemm_1d1d_implILN4cute4UMMA5MajorE0ELS3_0ELj0ELj7168ELj2048ELj128ELj224ELj128ELj1ELj128ELj128ELj64ELj4ELj128ELj128ELj1ELb0ELj151ELNS_8GemmTypeE0ELb0EN7cutlass10bfloat16_tENS_16EpilogueIdentityEEEvPijjj14CUtensorMap_stS9_S9_S9_S9_)
        /*0550*/ 	.short	0x0380
        /*0552*/ 	.short	0x02c0


	//----- nvinfo : EIATTR_SW_WAR
	.align		4
.L_65:
        /*0554*/ 	.byte	0x04, 0x36
        /*0556*/ 	.short	(.L_67 - .L_66)
.L_66:
        /*0558*/ 	.word	0x00000008
.L_67:


//--------------------- .nv.compat                --------------------------
	.section	.nv.compat,"",@"SHT_CUDA_COMPAT_INFO"
	.align	4
        /*0000*/ 	.byte	0x02, 0x02, 0x02, 0x00, 0x02, 0x05, 0x05, 0x00, 0x02, 0x03, 0x01, 0x00, 0x02, 0x06, 0x01, 0x00


//--------------------- .nv.callgraph             --------------------------
	.section	.nv.callgraph,"",@"SHT_CUDA_CALLGRAPH"
	.align	4
	.sectionentsize	8
	.align		4
        /*0000*/ 	.word	0x00000000
	.align		4
        /*0004*/ 	.word	0xffffffff
	.align		4
        /*0008*/ 	.word	0x00000000
	.align		4
        /*000c*/ 	.word	0xfffffffe
	.align		4
        /*0010*/ 	.word	0x00000000
	.align		4
        /*0014*/ 	.word	0xfffffffd
	.align		4
        /*0018*/ 	.word	0x00000000
	.align		4
        /*001c*/ 	.word	0xfffffffc


//--------------------- .nv.constant4             --------------------------
	.section	.nv.constant4,"a",@progbits
	.align	8
	.align		8
.nv.constant4:
        /*0000*/ 	.dword	_ZN47_INTERNAL_efa448ce_9_kernel_cu_e0f97fa1_28980524cuda3std3__45__cpo5beginE
	.align		8
        /*0008*/ 	.dword	_ZN47_INTERNAL_efa448ce_9_kernel_cu_e0f97fa1_28980524cuda3std3__45__cpo3endE
	.align		8
        /*0010*/ 	.dword	_ZN47_INTERNAL_efa448ce_9_kernel_cu_e0f97fa1_28980524cuda3std3__45__cpo6cbeginE
	.align		8
        /*0018*/ 	.dword	_ZN47_INTERNAL_efa448ce_9_kernel_cu_e0f97fa1_28980524cuda3std3__45__cpo4cendE
	.align		8
        /*0020*/ 	.dword	_ZN47_INTERNAL_efa448ce_9_kernel_cu_e0f97fa1_28980524cuda3std3__449_GLOBAL__N__efa448ce_9_kernel_cu_e0f97fa1_28980526ignoreE
	.align		8
        /*0028*/ 	.dword	_ZN47_INTERNAL_efa448ce_9_kernel_cu_e0f97fa1_28980524cuda3std3__419piecewise_constructE
	.align		8
        /*0030*/ 	.dword	_ZN47_INTERNAL_efa448ce_9_kernel_cu_e0f97fa1_28980524cuda3std3__48in_placeE
	.align		8
        /*0038*/ 	.dword	_ZN47_INTERNAL_efa448ce_9_kernel_cu_e0f97fa1_28980524cuda3std6ranges3__45__cpo4swapE
	.align		8
        /*0040*/ 	.dword	_ZN47_INTERNAL_efa448ce_9_kernel_cu_e0f97fa1_28980524cuda3std6ranges3__45__cpo9iter_moveE
	.align		8
        /*0048*/ 	.dword	_ZN47_INTERNAL_efa448ce_9_kernel_cu_e0f97fa1_28980524cute7productE
	.align		8
        /*0050*/ 	.dword	_ZN47_INTERNAL_efa448ce_9_kernel_cu_e0f97fa1_28980524cute1_E


//--------------------- .text._ZN9deep_gemm24sm100_fp8_gemm_1d1d_implILN4cute4UMMA5MajorE0ELS3_0ELj0ELj7168ELj2048ELj128ELj224ELj128ELj1ELj128ELj128ELj64ELj4ELj128ELj128ELj1ELb0ELj151ELNS_8GemmTypeE0ELb0EN7cutlass10bfloat16_tENS_16EpilogueIdentityEEEvPijjj14CUtensorMap_stS9_S9_S9_S9_ --------------------------
	.section	.text._ZN9deep_gemm24sm100_fp8_gemm_1d1d_implILN4cute4UMMA5MajorE0ELS3_0ELj0ELj7168ELj2048ELj128ELj224ELj128ELj1ELj128ELj128ELj64ELj4ELj128ELj128ELj1ELb0ELj151ELNS_8GemmTypeE0ELb0EN7cutlass10bfloat16_tENS_16EpilogueIdentityEEEvPijjj14CUtensorMap_stS9_S9_S9_S9_,"ax",@progbits
	.align	128
        .global         _ZN9deep_gemm24sm100_fp8_gemm_1d1d_implILN4cute4UMMA5MajorE0ELS3_0ELj0ELj7168ELj2048ELj128ELj224ELj128ELj1ELj128ELj128ELj64ELj4ELj128ELj128ELj1ELb0ELj151ELNS_8GemmTypeE0ELb0EN7cutlass10bfloat16_tENS_16EpilogueIdentityEEEvPijjj14CUtensorMap_stS9_S9_S9_S9_
        .type           _ZN9deep_gemm24sm100_fp8_gemm_1d1d_implILN4cute4UMMA5MajorE0ELS3_0ELj0ELj7168ELj2048ELj128ELj224ELj128ELj1ELj128ELj128ELj64ELj4ELj128ELj128ELj1ELb0ELj151ELNS_8GemmTypeE0ELb0EN7cutlass10bfloat16_tENS_16EpilogueIdentityEEEvPijjj14CUtensorMap_stS9_S9_S9_S9_,@function
        .size           _ZN9deep_gemm24sm100_fp8_gemm_1d1d_implILN4cute4UMMA5MajorE0ELS3_0ELj0ELj7168ELj2048ELj128ELj224ELj128ELj1ELj128ELj128ELj64ELj4ELj128ELj128ELj1ELb0ELj151ELNS_8GemmTypeE0ELb0EN7cutlass10bfloat16_tENS_16EpilogueIdentityEEEvPijjj14CUtensorMap_stS9_S9_S9_S9_,(.L_x_100 - _ZN9deep_gemm24sm100_fp8_gemm_1d1d_implILN4cute4UMMA5MajorE0ELS3_0ELj0ELj7168ELj2048ELj128ELj224ELj128ELj1ELj128ELj128ELj64ELj4ELj128ELj128ELj1ELb0ELj151ELNS_8GemmTypeE0ELb0EN7cutlass10bfloat16_tENS_16EpilogueIdentityEEEvPijjj14CUtensorMap_stS9_S9_S9_S9_)
        .other          _ZN9deep_gemm24sm100_fp8_gemm_1d1d_implILN4cute4UMMA5MajorE0ELS3_0ELj0ELj7168ELj2048ELj128ELj224ELj128ELj1ELj128ELj128ELj64ELj4ELj128ELj128ELj1ELb0ELj151ELNS_8GemmTypeE0ELb0EN7cutlass10bfloat16_tENS_16EpilogueIdentityEEEvPijjj14CUtensorMap_stS9_S9_S9_S9_,@"STO_CUDA_ENTRY STV_DEFAULT"
_ZN9deep_gemm24sm100_fp8_gemm_1d1d_implILN4cute4UMMA5MajorE0ELS3_0ELj0ELj7168ELj2048ELj128ELj224ELj128ELj1ELj128ELj128ELj64ELj4ELj128ELj128ELj1ELb0ELj151ELNS_8GemmTypeE0ELb0EN7cutlass10bfloat16_tENS_16EpilogueIdentityEEEvPijjj14CUtensorMap_stS9_S9_S9_S9_:
.text._ZN9deep_gemm24sm100_fp8_gemm_1d1d_implILN4cute4UMMA5MajorE0ELS3_0ELj0ELj7168ELj2048ELj128ELj224ELj128ELj1ELj128ELj128ELj64ELj4ELj128ELj128ELj1ELb0ELj151ELNS_8GemmTypeE0ELb0EN7cutlass10bfloat16_tENS_16EpilogueIdentityEEEvPijjj14CUtensorMap_stS9_S9_S9_S9_:
[----:B------:R-:W1:Y:S01]  /*0000*/  LDC R1, c[0x0][0x37c] ;  /* 0x0000df00ff017b82 */ /* 0x000e620000000800 */
[----:B------:R-:W2:Y:S02]  /*0010*/  S2R R0, SR_TID.X ;  /* 0x0000000000007919 */ /* 0x000ea40000002100 */
[----:B--2---:R-:W-:-:S05]  /*0020*/  SHF.R.U32.HI R0, RZ, 0x5, R0 ;  /* 0x00000005ff007819 */ /* 0x004fca0000011600 */
[----:B------:R-:W2:Y:S02]  /*0030*/  SHFL.IDX PT, R3, R0, RZ, 0x1f ;  /* 0x00001fff00037589 */ /* 0x000ea400000e0000 */
[----:B--2---:R-:W-:-:S13]  /*0040*/  ISETP.NE.AND P0, PT, R3, 0x2, PT ;  /* 0x000000020300780c */ /* 0x004fda0003f05270 */
[----:B-1----:R-:W-:Y:S05]  /*0050*/  @!P0 BRA `(.L_x_0) ;  /* 0x0000000400008947 */ /* 0x002fea0003800000 */
[----:B------:R-:W-:-:S13]  /*0060*/  ISETP.NE.AND P0, PT, R3, 0x1, PT ;  /* 0x000000010300780c */ /* 0x000fda0003f05270 */
[----:B------:R-:W-:Y:S05]  /*0070*/  @!P0 BRA `(.L_x_1) ;  /* 0x0000000000608947 */ /* 0x000fea0003800000 */
[----:B------:R-:W-:-:S13]  /*0080*/  ISETP.NE.AND P0, PT, R3, RZ, PT ;  /* 0x000000ff0300720c */ /* 0x000fda0003f05270 */
[----:B------:R-:W-:Y:S05]  /*0090*/  @P0 BRA `(.L_x_2) ;  /* 0x0000000400a80947 */ /* 0x000fea0003800000 */
[----:B------:R-:W-:Y:S01]  /*00a0*/  ELECT P0, URZ, PT ;  /* 0x0000000000ff782f */ /* 0x000fe20003800000 */
[----:B------:R-:W-:-:S12]  /*00b0*/  BSSY.RECONVERGENT B0, `(.L_x_3) ;  /* 0x0000013000007945 */ /* 0x000fd80003800200 */
[----:B------:R-:W-:Y:S05]  /*00c0*/  @!P0 BRA `(.L_x_4) ;  /* 0x0000000000448947 */ /* 0x000fea0003800000 */
[----:B------:R-:W1:Y:S02]  /*00d0*/  LDCU.64 UR4, c[0x0][0x348] ;  /* 0x00006900ff0477ac */ /* 0x000e640008000a00 */
[----:B-1----:R-:W-:Y:S02]  /*00e0*/  UIADD3 UR12, UP4, UPT, UR4, 0x40, URZ ;  /* 0x00000040040c7890 */ /* 0x002fe4000ff9e0ff */
[----:B------:R-:W-:Y:S02]  /*00f0*/  UIADD3 UR10, UP3, UPT, UR4, 0xc0, URZ ;  /* 0x000000c0040a7890 */ /* 0x000fe4000ff7e0ff */
[----:B------:R-:W-:Y:S02]  /*0100*/  UIADD3 UR8, UP2, UPT, UR4, 0x140, URZ ;  /* 0x0000014004087890 */ /* 0x000fe4000ff5e0ff */
[----:B------:R-:W-:Y:S02]  /*0110*/  UIADD3 UR6, UP1, UPT, UR4, 0x1c0, URZ ;  /* 0x000001c004067890 */ /* 0x000fe4000ff3e0ff */
[----:B------:R-:W-:-:S02]  /*0120*/  UIADD3 UR4, UP0, UPT, UR4, 0x240, URZ ;  /* 0x0000024004047890 */ /* 0x000fc4000ff1e0ff */
[----:B------:R-:W-:Y:S02]  /*0130*/  UIADD3.X UR13, UPT, UPT, URZ, UR5, URZ, UP4, !UPT ;  /* 0x00000005ff0d7290 */ /* 0x000fe4000a7fe4ff */
[----:B------:R-:W-:Y:S02]  /*0140*/  UIADD3.X UR11, UPT, UPT, URZ, UR5, URZ, UP3, !UPT ;  /* 0x00000005ff0b7290 */ /* 0x000fe40009ffe4ff */
[----:B------:R-:W-:Y:S02]  /*0150*/  UIADD3.X UR9, UPT, UPT, URZ, UR5, URZ, UP2, !UPT ;  /* 0x00000005ff097290 */ /* 0x000fe400097fe4ff */
[----:B------:R-:W-:Y:S02]  /*0160*/  UIADD3.X UR7, UPT, UPT, URZ, UR5, URZ, UP1, !UPT ;  /* 0x00000005ff077290 */ /* 0x000fe40008ffe4ff */
[----:B------:R-:W-:Y:S01]  /*0170*/  UIADD3.X UR5, UPT, UPT, URZ, UR5, URZ, UP0, !UPT ;  /* 0x00000005ff057290 */ /* 0x000fe200087fe4ff */
[----:B------:R1:W-:Y:S02]  /*0180*/  UTMACCTL.PF [UR12] ;  /* 0x000000000c0079b9 */ /* 0x0003e40008040000 */
[----:B------:R1:W-:Y:S02]  /*0190*/  UTMACCTL.PF [UR10] ;  /* 0x000000000a0079b9 */ /* 0x0003e40008040000 */
[----:B------:R1:W-:Y:S02]  /*01a0*/  UTMACCTL.PF [UR8] ;  /* 0x00000000080079b9 */ /* 0x0003e40008040000 */
[----:B------:R1:W-:Y:S02]  /*01b0*/  UTMACCTL.PF [UR6] ;  /* 0x00000000060079b9 */ /* 0x0003e40008040000 */
[----:B------:R1:W-:Y:S02]  /*01c0*/  UTMACCTL.PF [UR4] ;  /* 0x00000000040079b9 */ /* 0x0003e40008040000 */
[----:B-1----:R-:W-:Y:S01]  /*01d0*/  NOP ;  /* 0x0000000000007918 */ /* 0x002fe20000000000 */
.L_x_4:
[----:B------:R-:W-:Y:S05]  /*01e0*/  BSYNC.RECONVERGENT B0 ;  /* 0x0000000000007941 */ /* 0x000fea0003800200 */
.L_x_3:
[----:B------:R-:W-:Y:S05]  /*01f0*/  BRA `(.L_x_2) ;  /* 0x0000000400507947 */ /* 0x000fea0003800000 */
.L_x_1:
[----:B------:R-:W-:Y:S01]  /*0200*/  ELECT P0, URZ, PT ;  /* 0x0000000000ff782f */ /* 0x000fe20003800000 */
[----:B------:R-:W-:-:S12]  /*0210*/  BSSY.RECONVERGENT B0, `(.L_x_5) ;  /* 0x0000023000007945 */ /* 0x000fd80003800200 */
[----:B------:R-:W-:Y:S05]  /*0220*/  @!P0 BRA `(.L_x_6) ;  /* 0x0000000000848947 */ /* 0x000fea0003800000 */
[----:B------:R-:W1:Y:S01]  /*0230*/  S2UR UR5, SR_CgaCtaId ;  /* 0x00000000000579c3 */ /* 0x000e620000008800 */
[----:B------:R-:W-:Y:S01]  /*0240*/  UMOV UR7, 0x400 ;  /* 0x0000040000077882 */ /* 0x000fe20000000000 */
[----:B------:R-:W-:Y:S01]  /*0250*/  UMOV UR6, 0x1 ;  /* 0x0000000100067882 */ /* 0x000fe20000000000 */
[----:B------:R-:W-:Y:S02]  /*0260*/  UMOV UR4, 0x20 ;  /* 0x0000002000047882 */ /* 0x000fe40000000000 */
[----:B------:R-:W-:-:S04]  /*0270*/  UIADD3 UR8, UPT, UPT, -UR4, 0x100000, URZ ;  /* 0x0010000004087890 */ /* 0x000fc8000fffe1ff */
[----:B------:R-:W-:Y:S02]  /*0280*/  USHF.L.U32 UR9, UR8, 0xb, URZ ;  /* 0x0000000b08097899 */ /* 0x000fe400080006ff */
[----:B------:R-:W-:Y:S01]  /*0290*/  USHF.L.U32 UR8, UR8, 0x1, URZ ;  /* 0x0000000108087899 */ /* 0x000fe200080006ff */
[----:B------:R-:W-:Y:S02]  /*02a0*/  UMOV UR4, 0x80 ;  /* 0x0000008000047882 */ /* 0x000fe40000000000 */
[----:B------:R-:W-:-:S04]  /*02b0*/  UIADD3 UR10, UPT, UPT, -UR4, 0x100000, URZ ;  /* 0x00100000040a7890 */ /* 0x000fc8000fffe1ff */
[----:B------:R-:W-:Y:S02]  /*02c0*/  USHF.L.U32 UR11, UR10, 0xb, URZ ;  /* 0x0000000b0a0b7899 */ /* 0x000fe400080006ff */
[----:B------:R-:W-:Y:S02]  /*02d0*/  USHF.L.U32 UR10, UR10, 0x1, URZ ;  /* 0x000000010a0a7899 */ /* 0x000fe400080006ff */
[----:B-1----:R-:W-:Y:S02]  /*02e0*/  ULEA UR5, UR5, UR7, 0x18 ;  /* 0x0000000705057291 */ /* 0x002fe4000f8ec0ff */
[----:B------:R-:W-:-:S04]  /*02f0*/  UIADD3 UR6, UPT, UPT, -UR6, 0x100000, URZ ;  /* 0x0010000006067890 */ /* 0x000fc8000fffe1ff */
[----:B------:R-:W-:Y:S02]  /*0300*/  USHF.L.U32 UR7, UR6, 0xb, URZ ;  /* 0x0000000b06077899 */ /* 0x000fe400080006ff */
[----:B------:R-:W-:Y:S01]  /*0310*/  USHF.L.U32 UR6, UR6, 0x1, URZ ;  /* 0x0000000106067899 */ /* 0x000fe200080006ff */
[----:B------:R-:W1:Y:S11]  /*0320*/  FENCE.VIEW.ASYNC.S ;  /* 0x00000000000073c6 */ /* 0x000e760000000000 */
[----:B-1----:R1:W2:Y:S01]  /*0330*/  SYNCS.EXCH.64 URZ, [UR5+0x31800], UR6 ;  /* 0x0318000605ff75b2 */ /* 0x0022a20008000100 */
[----:B------:R1:W3:Y:S01]  /*0340*/  SYNCS.EXCH.64 URZ, [UR5+0x31820], UR6 ;  /* 0x0318200605ff75b2 */ /* 0x0002e20008000100 */
[----:B------:R1:W4:Y:S01]  /*0350*/  SYNCS.EXCH.64 URZ, [UR5+0x31840], UR8 ;  /* 0x0318400805ff75b2 */ /* 0x0003220008000100 */
[----:B------:R1:W5:Y:S01]  /*0360*/  SYNCS.EXCH.64 URZ, [UR5+0x31808], UR6 ;  /* 0x0318080605ff75b2 */ /* 0x0003620008000100 */
[----:B------:R1:W1:Y:S01]  /*0370*/  SYNCS.EXCH.64 URZ, [UR5+0x31828], UR6 ;  /* 0x0318280605ff75b2 */ /* 0x0002620008000100 */
        /* <DEDUP_REMOVED lines=11> */
[----:B------:R-:W-:Y:S01]  /*0430*/  NOP ;  /* 0x0000000000007918 */ /* 0x000fe20000000000 */
.L_x_6:
[----:B-1----:R-:W-:Y:S05]  /*0440*/  BSYNC.RECONVERGENT B0 ;  /* 0x0000000000007941 */ /* 0x002fea0003800200 */
.L_x_5:
[----:B------:R-:W-:Y:S05]  /*0450*/  BRA `(.L_x_2) ;  /* 0x0000000000b87947 */ /* 0x000fea0003800000 */
.L_x_0:
[----:B------:R-:W1:Y:S01]  /*0460*/  S2UR UR6, SR_CgaCtaId ;  /* 0x00000000000679c3 */ /* 0x000e620000008800 */
[----:B------:R-:W-:Y:S01]  /*0470*/  NOP ;  /* 0x0000000000007918 */ /* 0x000fe20000000000 */
[----:B------:R-:W-:Y:S01]  /*0480*/  UMOV UR4, 0x40 ;  /* 0x0000004000047882 */ /* 0x000fe20000000000 */
[----:B------:R-:W-:Y:S01]  /*0490*/  UMOV UR5, 0x400 ;  /* 0x0000040000057882 */ /* 0x000fe20000000000 */
[----:B-1----:R-:W-:Y:S02]  /*04a0*/  ULEA UR4, UR6, UR4, 0x18 ;  /* 0x0000000406047291 */ /* 0x002fe4000f8ec0ff */
[----:B------:R-:W-:-:S07]  /*04b0*/  ULEA UR5, UR6, UR5, 0x18 ;  /* 0x0000000506057291 */ /* 0x000fce000f8ec0ff */
[----:B------:R-:W1:Y:S02]  /*04c0*/  LDS.U8 R0, [UR4] ;  /* 0x00000004ff007984 */ /* 0x000e640008000000 */
[----:B-1----:R-:W-:-:S13]  /*04d0*/  ISETP.NE.AND P0, PT, R0, RZ, PT ;  /* 0x000000ff0000720c */ /* 0x002fda0003f05270 */
[----:B------:R-:W-:Y:S05]  /*04e0*/  @P0 BRA `(.L_x_7) ;  /* 0x00000000007c0947 */ /* 0x000fea0003800000 */
[----:B------:R-:W-:-:S13]  /*04f0*/  ELECT P0, URZ, PT ;  /* 0x0000000000ff782f */ /* 0x000fda0003800000 */
[----:B------:R-:W-:Y:S05]  /*0500*/  @!P0 BRA `(.L_x_8) ;  /* 0x0000000000848947 */ /* 0x000fea0003800000 */
[----:B------:R-:W-:Y:S01]  /*0510*/  UMOV UR4, 0x10 ;  /* 0x0000001000047882 */ /* 0x000fe20000000000 */
[----:B------:R-:W-:-:S04]  /*0520*/  IMAD.MOV.U32 R2, RZ, RZ, 0xffff ;  /* 0x0000ffffff027424 */ /* 0x000fc800078e00ff */
[----:B------:R-:W-:Y:S04]  /*0530*/  DEPBAR.LE SB1, 0x36 ;  /* 0x00009d800000791a */ /* 0x000fe80000000000 */
[----:B------:R-:W1:Y:S02]  /*0540*/  UTCATOMSWS.FIND_AND_SET.ALIGN UP0, UR4, UR4 ;  /* 0x00000004000475e3 */ /* 0x000e640008000800 */
[----:B-1----:R-:W-:Y:S01]  /*0550*/  PLOP3.LUT P0, PT, PT, PT, UP0, 0x80, 0x8 ;  /* 0x000000000008781c */ /* 0x002fe20003f0f008 */
[----:B------:R-:W-:-:S03]  /*0560*/  IMAD.U32 R7, RZ, RZ, UR4 ;  /* 0x00000004ff077e24 */ /* 0x000fc6000f8e00ff */
[----:B------:R-:W-:-:S04]  /*0570*/  SEL R0, RZ, 0xffffffff, !P0 ;  /* 0xffffffffff007807 */ /* 0x000fc80004000000 */
[----:B------:R-:W-:Y:S01]  /*0580*/  ISETP.NE.AND P0, PT, R0, RZ, PT ;  /* 0x000000ff0000720c */ /* 0x000fe20003f05270 */
[----:B------:R-:W-:-:S12]  /*0590*/  IMAD.MOV.U32 R0, RZ, RZ, 0x1 ;  /* 0x00000001ff007424 */ /* 0x000fd800078e00ff */
[----:B------:R-:W-:Y:S05]  /*05a0*/  @P0 BRA `(.L_x_9) ;  /* 0x0000000000240947 */ /* 0x000fea0003800000 */
.L_x_10:
[----:B------:R-:W-:Y:S05]  /*05b0*/  NANOSLEEP 0x64 ;  /* 0x000000640000795d */ /* 0x000fea0003800000 */
[----:B------:R-:W-:-:S05]  /*05c0*/  UMOV UR4, 0x10 ;  /* 0x0000001000047882 */ /* 0x000fca0000000000 */
[----:B------:R-:W-:Y:S04]  /*05d0*/  DEPBAR.LE SB1, 0x36 ;  /* 0x00009d800000791a */ /* 0x000fe80000000000 */
[----:B------:R-:W1:Y:S02]  /*05e0*/  UTCATOMSWS.FIND_AND_SET.ALIGN UP0, UR4, UR4 ;  /* 0x00000004000475e3 */ /* 0x000e640008000800 */
[----:B-1----:R-:W-:Y:S01]  /*05f0*/  PLOP3.LUT P0, PT, PT, PT, UP0, 0x80, 0x8 ;  /* 0x000000000008781c */ /* 0x002fe20003f0f008 */
[----:B------:R-:W-:-:S03]  /*0600*/  IMAD.U32 R7, RZ, RZ, UR4 ;  /* 0x00000004ff077e24 */ /* 0x000fc6000f8e00ff */
[----:B------:R-:W-:-:S04]  /*0610*/  SEL R4, RZ, 0xffffffff, !P0 ;  /* 0xffffffffff047807 */ /* 0x000fc80004000000 */
[----:B------:R-:W-:-:S13]  /*0620*/  ISETP.NE.AND P0, PT, R4, RZ, PT ;  /* 0x000000ff0400720c */ /* 0x000fda0003f05270 */
[----:B------:R-:W-:Y:S05]  /*0630*/  @!P0 BRA `(.L_x_10) ;  /* 0xfffffffc00dc8947 */ /* 0x000fea000383ffff */
.L_x_9:
[C---:B------:R-:W-:Y:S01]  /*0640*/  VIADD R5, R7.reuse, 0x10 ;  /* 0x0000001007057836 */ /* 0x040fe20000000000 */
[----:B------:R-:W-:Y:S01]  /*0650*/  UMOV UR4, 0x50 ;  /* 0x0000005000047882 */ /* 0x000fe20000000000 */
[----:B------:R-:W-:Y:S01]  /*0660*/  SHF.L.U32 R2, R2, R7, RZ ;  /* 0x0000000702027219 */ /* 0x000fe200000006ff */
[----:B------:R-:W-:Y:S01]  /*0670*/  ULEA UR4, UR6, UR4, 0x18 ;  /* 0x0000000406047291 */ /* 0x000fe2000f8ec0ff */
[----:B------:R-:W-:Y:S01]  /*0680*/  IMAD.SHL.U32 R7, R7, 0x20, RZ ;  /* 0x0000002007077824 */ /* 0x000fe200078e00ff */
[----:B------:R-:W-:-:S04]  /*0690*/  SHF.L.U32 R5, R0, R5, RZ ;  /* 0x0000000500057219 */ /* 0x000fc800000006ff */
[----:B------:R-:W-:-:S05]  /*06a0*/  LOP3.LUT R2, R5, R2, RZ, 0xfc, !PT ;  /* 0x0000000205027212 */ /* 0x000fca00078efcff */
[----:B------:R1:W-:Y:S04]  /*06b0*/  ATOMS.OR RZ, [UR4], R2 ;  /* 0x00000002ffff798c */ /* 0x0003e8000b000004 */
[----:B------:R1:W-:Y:S01]  /*06c0*/  STS [UR5+0x31880], R7 ;  /* 0x03188007ff007988 */ /* 0x0003e20008000805 */
[----:B------:R-:W-:Y:S05]  /*06d0*/  BRA `(.L_x_8) ;  /* 0x0000000000107947 */ /* 0x000fea0003800000 */
.L_x_7:
[----:B------:R-:W-:Y:S02]  /*06e0*/  MOV R0, 0xffffffff ;  /* 0xffffffff00007802 */ /* 0x000fe40000000f00 */
[----:B------:R-:W-:-:S03]  /*06f0*/  MOV R4, 0x720 ;  /* 0x0000072000047802 */ /* 0x000fc60000000f00 */
[----:B------:R1:W-:Y:S04]  /*0700*/  STS [UR5+0x31880], R0 ;  /* 0x03188000ff007988 */ /* 0x0003e80008000805 */
[----:B-1----:R-:W-:Y:S05]  /*0710*/  CALL.REL.NOINC `($__internal_1_$__cuda_sm10x_tcgen05_guardrail_trap_phase_invalid_during_alloc) ;  /* 0x0000005000a47944 */ /* 0x002fea0003c00000 */
.L_x_8:
[----:B------:R-:W-:Y:S05]  /*0720*/  WARPSYNC.ALL ;  /* 0x0000000000007948 */ /* 0x000fea0003800000 */
[----:B------:R-:W-:Y:S01]  /*0730*/  NOP ;  /* 0x0000000000007918 */ /* 0x000fe20000000000 */
.L_x_2:
[----:B------:R-:W1:Y:S01]  /*0740*/  LDC R0, c[0x0][0x388] ;  /* 0x0000e200ff007b82 */ /* 0x000e620000000800 */
[----:B------:R-:W5:Y:S07]  /*0750*/  S2R R21, SR_LANEID ;  /* 0x0000000000157919 */ /* 0x000f6e0000000000 */
[----:B--2345:R-:W-:Y:S01]  /*0760*/  BAR.SYNC.DEFER_BLOCKING 0x0 ;  /* 0x0000000000007b1d */ /* 0x03cfe20000010000 */
[----:B------:R-:W-:Y:S01]  /*0770*/  ISETP.NE.AND P0, PT, R3, RZ, PT ;  /* 0x000000ff0300720c */ /* 0x000fe20003f05270 */
[----:B-1----:R-:W-:-:S05]  /*0780*/  VIADD R0, R0, 0x7f ;  /* 0x0000007f00007836 */ /* 0x002fca0000000000 */
[----:B------:R-:W-:-:S05]  /*0790*/  SHF.R.U32.HI R31, RZ, 0x7, R0 ;  /* 0x00000007ff1f7819 */ /* 0x000fca0000011600 */
[----:B------:R-:W-:Y:S02]  /*07a0*/  IMAD.SHL.U32 R22, R31, 0x20, RZ ;  /* 0x000000201f167824 */ /* 0x000fe400078e00ff */
[----:B------:R-:W-:Y:S05]  /*07b0*/  @!P0 BRA `(.L_x_11) ;  /* 0x0000001000508947 */ /* 0x000fea0003800000 */
[----:B------:R-:W-:Y:S01]  /*07c0*/  ISETP.NE.AND P0, PT, R3, 0x1, PT ;  /* 0x000000010300780c */ /* 0x000fe20003f05270 */
[----:B------:R-:W1:-:S12]  /*07d0*/  S2UR UR5, SR_CgaCtaId ;  /* 0x00000000000579c3 */ /* 0x000e580000008800 */
[----:B------:R-:W-:Y:S05]  /*07e0*/  @!P0 BRA `(.L_x_12) ;  /* 0x0000000400948947 */ /* 0x000fea0003800000 */
[----:B------:R-:W-:-:S13]  /*07f0*/  ISETP.NE.AND P0, PT, R3, 0x2, PT ;  /* 0x000000020300780c */ /* 0x000fda0003f05270 */
[----:B------:R-:W-:Y:S05]  /*0800*/  @P0 BRA `(.L_x_13) ;  /* 0x0000002800e00947 */ /* 0x000fea0003800000 */
[----:B------:R-:W2:Y:S02]  /*0810*/  S2UR UR4, SR_CTAID.X ;  /* 0x00000000000479c3 */ /* 0x000ea40000002500 */
[----:B--2---:R-:W-:-:S13]  /*0820*/  ISETP.LE.U32.AND P0, PT, R22, UR4, PT ;  /* 0x0000000416007c0c */ /* 0x004fda000bf03070 */
[----:B-1----:R-:W-:Y:S05]  /*0830*/  @P0 EXIT ;  /* 0x000000000000094d */ /* 0x002fea0003800000 */
[--C-:B------:R-:W-:Y:S01]  /*0840*/  SHF.R.U32.HI R20, RZ, 0x3, R21.reuse ;  /* 0x00000003ff147819 */ /* 0x100fe20000011615 */
[----:B------:R-:W-:Y:S01]  /*0850*/  ULOP3.LUT UR4, URZ, UR4, URZ, 0x33, !UPT ;  /* 0x00000004ff047292 */ /* 0x000fe2000f8e33ff */
[----:B------:R-:W-:Y:S02]  /*0860*/  HFMA2 R15, -RZ, RZ, 0, 0 ;  /* 0x00000000ff0f7431 */ /* 0x000fe400000001ff */
[----:B------:R-:W-:Y:S01]  /*0870*/  IMAD.MOV.U32 R16, RZ, RZ, RZ ;  /* 0x000000ffff107224 */ /* 0x000fe200078e00ff */
[C---:B------:R-:W-:Y:S01]  /*0880*/  LOP3.LUT R6, R20.reuse, 0x1, RZ, 0x3c, !PT ;  /* 0x0000000114067812 */ /* 0x040fe200078e3cff */
[C---:B------:R-:W-:Y:S01]  /*0890*/  IMAD.SHL.U32 R0, R20.reuse, 0x20, RZ ;  /* 0x0000002014007824 */ /* 0x040fe200078e00ff */
[----:B------:R-:W-:Y:S01]  /*08a0*/  LOP3.LUT R18, R20, 0x2, RZ, 0x3c, !PT ;  /* 0x0000000214127812 */ /* 0x000fe200078e3cff */
[----:B------:R-:W-:Y:S01]  /*08b0*/  VIADD R25, R22, UR4 ;  /* 0x0000000416197c36 */ /* 0x000fe20008000000 */
[----:B------:R-:W-:Y:S01]  /*08c0*/  LOP3.LUT R4, R20, 0x3, RZ, 0x3c, !PT ;  /* 0x0000000314047812 */ /* 0x000fe200078e3cff */
[----:B------:R-:W-:Y:S01]  /*08d0*/  IMAD R20, R21, 0x4, R20 ;  /* 0x0000000415147824 */ /* 0x000fe200078e0214 */
[C---:B------:R-:W-:Y:S01]  /*08e0*/  LOP3.LUT R2, R0.reuse, 0x20, RZ, 0x3c, !PT ;  /* 0x0000002000027812 */ /* 0x040fe200078e3cff */
[----:B------:R-:W-:Y:S01]  /*08f0*/  IMAD.HI.U32 R25, R25, 0x36406c81, RZ ;  /* 0x36406c8119197827 */ /* 0x000fe200078e00ff */
[C---:B------:R-:W-:Y:S01]  /*0900*/  LOP3.LUT R22, R0.reuse, 0x40, RZ, 0x3c, !PT ;  /* 0x0000004000167812 */ /* 0x040fe200078e3cff */
[----:B------:R-:W-:Y:S01]  /*0910*/  UMOV UR5, URZ ;  /* 0x000000ff00057c82 */ /* 0x000fe20008000000 */
[CC--:B------:R-:W-:Y:S01]  /*0920*/  IADD3 R24, PT, PT, R0.reuse, R21.reuse, RZ ;  /* 0x0000001500187210 */ /* 0x0c0fe20007ffe0ff */
[C---:B------:R-:W-:Y:S01]  /*0930*/  IMAD R19, R21.reuse, 0x4, R6 ;  /* 0x0000000415137824 */ /* 0x040fe200078e0206 */
[----:B------:R-:W-:Y:S01]  /*0940*/  LOP3.LUT R0, R0, 0x60, RZ, 0x3c, !PT ;  /* 0x0000006000007812 */ /* 0x000fe200078e3cff */
[C---:B------:R-:W-:Y:S01]  /*0950*/  IMAD R18, R21.reuse, 0x4, R18 ;  /* 0x0000000415127824 */ /* 0x040fe200078e0212 */
[----:B------:R-:W-:Y:S01]  /*0960*/  LEA R17, R21, R4, 0x2 ;  /* 0x0000000415117211 */ /* 0x000fe200078e10ff */
[----:B------:R-:W-:Y:S01]  /*0970*/  IMAD.IADD R23, R2, 0x1, R21 ;  /* 0x0000000102177824 */ /* 0x000fe200078e0215 */
[----:B------:R-:W-:Y:S01]  /*0980*/  SHF.R.U32.HI R25, RZ, 0x5, R25 ;  /* 0x00000005ff197819 */ /* 0x000fe20000011619 */
[----:B------:R-:W-:Y:S01]  /*0990*/  IMAD.IADD R22, R22, 0x1, R21 ;  /* 0x0000000116167824 */ /* 0x000fe200078e0215 */
[----:B------:R-:W-:-:S07]  /*09a0*/  IADD3 R21, PT, PT, R0, R21, RZ ;  /* 0x0000001500157210 */ /* 0x000fce0007ffe0ff */
.L_x_17:
[----:B-1----:R-:W1:Y:S01]  /*09b0*/  S2R R0, SR_CgaCtaId ;  /* 0x0000000000007919 */ /* 0x002e620000008800 */
[----:B------:R-:W-:Y:S01]  /*09c0*/  MOV R3, 0x400 ;  /* 0x0000040000037802 */ /* 0x000fe20000000f00 */
[----:B------:R-:W-:-:S03]  /*09d0*/  UMOV UR4, URZ ;  /* 0x000000ff00047c82 */ /* 0x000fc60008000000 */
[----:B-1----:R-:W-:-:S07]  /*09e0*/  LEA R0, R0, R3, 0x18 ;  /* 0x0000000300007211 */ /* 0x002fce00078ec0ff */
.L_x_16:
[----:B-1----:R-:W-:Y:S01]  /*09f0*/  LEA R2, R15, R0, 0x3 ;  /* 0x000000000f027211 */ /* 0x002fe200078e18ff */
[----:B------:R-:W-:Y:S01]  /*0a00*/  ULOP3.LUT UP0, URZ, UR4, 0x3, URZ, 0xc0, !UPT ;  /* 0x0000000304ff7892 */ /* 0x000fe2000f80c0ff */
[----:B------:R-:W-:-:S04]  /*0a10*/  SHF.L.U32 R5, R16, 0x1f, RZ ;  /* 0x0000001f10057819 */ /* 0x000fc800000006ff */
[----:B------:R-:W1:Y:S02]  /*0a20*/  SYNCS.PHASECHK.TRANS64.TRYWAIT P0, [R2+URZ+0x31800], R5 ;  /* 0x03180005020075a7 */ /* 0x000e6400080011ff */
[----:B-1----:R-:W-:Y:S05]  /*0a30*/  @!P0 BRA `(.L_x_14) ;  /* 0x0000004400c88947 */ /* 0x002fea0003800000 */
.L_x_71:
[----:B------:R-:W-:Y:S05]  /*0a40*/  BRA.U UP0, `(.L_x_15) ;  /* 0x0000000100bc7547 */ /* 0x000fea000b800000 */
[C-C-:B------:R-:W-:Y:S02]  /*0a50*/  IMAD R26, R15.reuse, 0x200, R0.reuse ;  /* 0x000002000f1a7824 */ /* 0x140fe400078e0200 */
[----:B------:R-:W-:Y:S02]  /*0a60*/  IMAD R3, R15, 0x400, R0 ;  /* 0x000004000f037824 */ /* 0x000fe400078e0200 */
[--C-:B------:R-:W-:Y:S01]  /*0a70*/  IMAD R9, R24, 0x4, R26.reuse ;  /* 0x0000000418097824 */ /* 0x100fe200078e021a */
[-C--:B------:R-:W-:Y:S01]  /*0a80*/  LEA R8, R23, R26.reuse, 0x2 ;  /* 0x0000001a17087211 */ /* 0x080fe200078e10ff */
[--C-:B------:R-:W-:Y:S01]  /*0a90*/  IMAD R29, R22, 0x4, R26.reuse ;  /* 0x00000004161d7824 */ /* 0x100fe200078e021a */
[-C--:B------:R-:W-:Y:S01]  /*0aa0*/  LEA R27, R21, R26.reuse, 0x2 ;  /* 0x0000001a151b7211 */ /* 0x080fe200078e10ff */
[--C-:B-1----:R-:W-:Y:S01]  /*0ab0*/  IMAD R5, R19, 0x4, R26.reuse ;  /* 0x0000000413057824 */ /* 0x102fe200078e021a */
[-C--:B------:R-:W-:Y:S01]  /*0ac0*/  LEA R6, R20, R26.reuse, 0x2 ;  /* 0x0000001a14067211 */ /* 0x080fe200078e10ff */
[----:B------:R-:W1:Y:S01]  /*0ad0*/  LDS R9, [R9+0x30000] ;  /* 0x0300000009097984 */ /* 0x000e620000000800 */
[----:B------:R-:W-:Y:S01]  /*0ae0*/  LEA R4, R18, R26, 0x2 ;  /* 0x0000001a12047211 */ /* 0x000fe200078e10ff */
[----:B------:R-:W-:Y:S01]  /*0af0*/  IMAD R26, R17, 0x4, R26 ;  /* 0x00000004111a7824 */ /* 0x000fe200078e021a */
[-C--:B------:R-:W-:Y:S01]  /*0b00*/  LEA R14, R24, R3.reuse, 0x2 ;  /* 0x00000003180e7211 */ /* 0x080fe200078e10ff */
[----:B------:R-:W2:Y:S01]  /*0b10*/  LDS R8, [R8+0x30000] ;  /* 0x0300000008087984 */ /* 0x000ea20000000800 */
[--C-:B------:R-:W-:Y:S01]  /*0b20*/  IMAD R11, R23, 0x4, R3.reuse ;  /* 0x00000004170b7824 */ /* 0x100fe200078e0203 */
[----:B------:R-:W-:Y:S01]  /*0b30*/  LEA R10, R22, R3, 0x2 ;  /* 0x00000003160a7211 */ /* 0x000fe200078e10ff */
[----:B------:R-:W-:Y:S01]  /*0b40*/  IMAD R7, R21, 0x4, R3 ;  /* 0x0000000415077824 */ /* 0x000fe200078e0203 */
[----:B------:R-:W3:Y:S04]  /*0b50*/  LDS R29, [R29+0x30000] ;  /* 0x030000001d1d7984 */ /* 0x000ee80000000800 */
[----:B------:R-:W4:Y:S01]  /*0b60*/  LDS R27, [R27+0x30000] ;  /* 0x030000001b1b7984 */ /* 0x000f220000000800 */
[----:B------:R-:W-:-:S03]  /*0b70*/  NOP ;  /* 0x0000000000007918 */ /* 0x000fc60000000000 */
[----:B-1----:R1:W-:Y:S04]  /*0b80*/  STS [R6+0x30000], R9 ;  /* 0x0300000906007388 */ /* 0x0023e80000000800 */
[----:B--2---:R2:W-:Y:S04]  /*0b90*/  STS [R5+0x30000], R8 ;  /* 0x0300000805007388 */ /* 0x0045e80000000800 */
[----:B---3--:R3:W-:Y:S04]  /*0ba0*/  STS [R4+0x30000], R29 ;  /* 0x0300001d04007388 */ /* 0x0087e80000000800 */
[----:B----4-:R-:W-:Y:S04]  /*0bb0*/  STS [R26+0x30000], R27 ;  /* 0x0300001b1a007388 */ /* 0x010fe80000000800 */
[----:B------:R-:W4:Y:S04]  /*0bc0*/  LDS R13, [R14+0x30800] ;  /* 0x030800000e0d7984 */ /* 0x000f280000000800 */
[----:B------:R-:W5:Y:S04]  /*0bd0*/  LDS R12, [R11+0x30800] ;  /* 0x030800000b0c7984 */ /* 0x000f680000000800 */
[----:B------:R-:W5:Y:S01]  /*0be0*/  LDS R9, [R10+0x30800] ;  /* 0x030800000a097984 */ /* 0x000f620000000800 */
[----:B-1----:R-:W-:-:S03]  /*0bf0*/  LEA R6, R20, R3, 0x2 ;  /* 0x0000000314067211 */ /* 0x002fc600078e10ff */
[----:B------:R-:W1:Y:S01]  /*0c00*/  LDS R8, [R7+0x30800] ;  /* 0x0308000007087984 */ /* 0x000e620000000800 */
[----:B--2---:R-:W-:Y:S01]  /*0c10*/  IMAD R5, R19, 0x4, R3 ;  /* 0x0000000413057824 */ /* 0x004fe200078e0203 */
[----:B------:R-:W-:Y:S01]  /*0c20*/  NOP ;  /* 0x0000000000007918 */ /* 0x000fe20000000000 */
[-C--:B---3--:R-:W-:Y:S02]  /*0c30*/  LEA R4, R18, R3.reuse, 0x2 ;  /* 0x0000000312047211 */ /* 0x088fe400078e10ff */
[----:B------:R-:W-:Y:S01]  /*0c40*/  LEA R3, R17, R3, 0x2 ;  /* 0x0000000311037211 */ /* 0x000fe200078e10ff */
[----:B----4-:R-:W-:Y:S04]  /*0c50*/  STS [R6+0x30800], R13 ;  /* 0x0308000d06007388 */ /* 0x010fe80000000800 */
[----:B-----5:R-:W-:Y:S04]  /*0c60*/  STS [R5+0x30800], R12 ;  /* 0x0308000c05007388 */ /* 0x020fe80000000800 */
[----:B------:R-:W-:Y:S04]  /*0c70*/  STS [R4+0x30800], R9 ;  /* 0x0308000904007388 */ /* 0x000fe80000000800 */
[----:B-1----:R-:W-:Y:S04]  /*0c80*/  STS [R3+0x30800], R8 ;  /* 0x0308000803007388 */ /* 0x002fe80000000800 */
[----:B------:R-:W1:Y:S04]  /*0c90*/  LDS R27, [R14+0x30a00] ;  /* 0x030a00000e1b7984 */ /* 0x000e680000000800 */
[----:B------:R-:W2:Y:S04]  /*0ca0*/  LDS R26, [R11+0x30a00] ;  /* 0x030a00000b1a7984 */ /* 0x000ea80000000800 */
[----:B------:R-:W3:Y:S04]  /*0cb0*/  LDS R29, [R10+0x30a00] ;  /* 0x030a00000a1d7984 */ /* 0x000ee80000000800 */
[----:B------:R-:W4:Y:S01]  /*0cc0*/  LDS R28, [R7+0x30a00] ;  /* 0x030a0000071c7984 */ /* 0x000f220000000800 */
[----:B------:R-:W-:-:S03]  /*0cd0*/  NOP ;  /* 0x0000000000007918 */ /* 0x000fc60000000000 */
[----:B-1----:R5:W-:Y:S04]  /*0ce0*/  STS [R6+0x30a00], R27 ;  /* 0x030a001b06007388 */ /* 0x002be80000000800 */
[----:B--2---:R5:W-:Y:S04]  /*0cf0*/  STS [R5+0x30a00], R26 ;  /* 0x030a001a05007388 */ /* 0x004be80000000800 */
[----:B---3--:R5:W-:Y:S04]  /*0d00*/  STS [R4+0x30a00], R29 ;  /* 0x030a001d04007388 */ /* 0x008be80000000800 */
[----:B----4-:R5:W-:Y:S01]  /*0d10*/  STS [R3+0x30a00], R28 ;  /* 0x030a001c03007388 */ /* 0x010be20000000800 */
[----:B------:R1:W-:Y:S06]  /*0d20*/  MEMBAR.ALL.CTA ;  /* 0x0000000000007992 */ /* 0x0003ec0000008000 */
[----:B-1----:R-:W2:Y:S02]  /*0d30*/  FENCE.VIEW.ASYNC.S ;  /* 0x00000000000073c6 */ /* 0x002ea40000000000 */
.L_x_15:
[----:B-1----:R-:W-:Y:S01]  /*0d40*/  VIADD R2, R2, 0x31840 ;  /* 0x0003184002027836 */ /* 0x002fe20000000000 */
[C---:B------:R-:W-:Y:S01]  /*0d50*/  ISETP.NE.AND P0, PT, R15.reuse, 0x3, PT ;  /* 0x000000030f00780c */ /* 0x040fe20003f05270 */
[----:B------:R-:W-:Y:S01]  /*0d60*/  VIADD R15, R15, 0x1 ;  /* 0x000000010f0f7836 */ /* 0x000fe20000000000 */
[----:B------:R-:W-:Y:S02]  /*0d70*/  UIADD3 UR4, UPT, UPT, UR4, 0x1, URZ ;  /* 0x0000000104047890 */ /* 0x000fe4000fffe0ff */
[----:B------:R-:W-:Y:S02]  /*0d80*/  PRMT R2, RZ, 0x654, R2 ;  /* 0x00000654ff027816 */ /* 0x000fe40000000002 */
[----:B------:R-:W-:Y:S01]  /*0d90*/  SEL R15, R15, RZ, P0 ;  /* 0x000000ff0f0f7207 */ /* 0x000fe20000000000 */
[----:B------:R-:W-:Y:S01]  /*0da0*/  UISETP.NE.AND UP0, UPT, UR4, 0x10, UPT ;  /* 0x000000100400788c */ /* 0x000fe2000bf05270 */
[----:B--2---:R1:W-:Y:S02]  /*0db0*/  SYNCS.ARRIVE.TRANS64.RED.A1T0 RZ, [R2+URZ], RZ ;  /* 0x000000ff02ff79a7 */ /* 0x0043e400081004ff */
[----:B------:R-:W-:-:S04]  /*0dc0*/  ISETP.NE.AND P0, PT, R15, RZ, PT ;  /* 0x000000ff0f00720c */ /* 0x000fc80003f05270 */
[----:B-----5:R-:W-:-:S04]  /*0dd0*/  SEL R3, RZ, 0x1, P0 ;  /* 0x00000001ff037807 */ /* 0x020fc80000000000 */
[----:B------:R-:W-:Y:S01]  /*0de0*/  LOP3.LUT R16, R16, R3, RZ, 0x3c, !PT ;  /* 0x0000000310107212 */ /* 0x000fe200078e3cff */
[----:B------:R-:W-:Y:S06]  /*0df0*/  BRA.U UP0, `(.L_x_16) ;  /* 0xfffffff900fc7547 */ /* 0x000fec000b83ffff */
[----:B------:R-:W-:-:S13]  /*0e00*/  ISETP.NE.AND P0, PT, R25, UR5, PT ;  /* 0x0000000519007c0c */ /* 0x000fda000bf05270 */
[----:B------:R-:W-:Y:S05]  /*0e10*/  @!P0 EXIT ;  /* 0x000000000000894d */ /* 0x000fea0003800000 */
[----:B------:R-:W-:Y:S01]  /*0e20*/  UIADD3 UR5, UPT, UPT, UR5, 0x1, URZ ;  /* 0x0000000105057890 */ /* 0x000fe2000fffe0ff */
[----:B------:R-:W-:Y:S05]  /*0e30*/  BRA `(.L_x_17) ;  /* 0xfffffff800dc7947 */ /* 0x000fea000383ffff */
.L_x_12:
[----:B-1----:R-:W-:-:S09]  /*0e40*/  UISETP.NE.AND UP0, UPT, UR5, URZ, UPT ;  /* 0x000000ff0500728c */ /* 0x002fd2000bf05270 */
[----:B------:R-:W-:Y:S05]  /*0e50*/  BRA.U UP0, `(.L_x_13) ;  /* 0x00000025004c7547 */ /* 0x000fea000b800000 */
[----:B------:R-:W1:Y:S01]  /*0e60*/  S2UR UR4, SR_CTAID.X ;  /* 0x00000000000479c3 */ /* 0x000e620000002500 */
[----:B------:R-:W-:Y:S02]  /*0e70*/  UMOV UR8, 0x400 ;  /* 0x0000040000087882 */ /* 0x000fe40000000000 */
[----:B------:R-:W-:-:S04]  /*0e80*/  ULEA UR8, UR5, UR8, 0x18 ;  /* 0x0000000805087291 */ /* 0x000fc8000f8ec0ff */
[----:B------:R-:W-:Y:S02]  /*0e90*/  UIADD3 UR5, UPT, UPT, UR8, 0x14000, URZ ;  /* 0x0001400008057890 */ /* 0x000fe4000fffe0ff */
[----:B------:R-:W-:Y:S02]  /*0ea0*/  UIADD3 UR6, UPT, UPT, UR8, 0x4000, URZ ;  /* 0x0000400008067890 */ /* 0x000fe4000fffe0ff */
[----:B------:R-:W-:Y:S02]  /*0eb0*/  USHF.R.U32.HI UR5, URZ, 0x4, UR5 ;  /* 0x00000004ff057899 */ /* 0x000fe40008011605 */
[----:B------:R-:W-:Y:S02]  /*0ec0*/  USHF.R.U32.HI UR6, URZ, 0x4, UR6 ;  /* 0x00000004ff067899 */ /* 0x000fe40008011606 */
[----:B------:R-:W-:Y:S01]  /*0ed0*/  ULOP3.LUT UR5, UR5, 0x3fc0, URZ, 0xc0, !UPT ;  /* 0x00003fc005057892 */ /* 0x000fe2000f8ec0ff */
[----:B-1----:R-:W-:-:S13]  /*0ee0*/  ISETP.LE.U32.AND P0, PT, R22, UR4, PT ;  /* 0x0000000416007c0c */ /* 0x002fda000bf03070 */
[----:B------:R-:W-:Y:S05]  /*0ef0*/  @P0 EXIT ;  /* 0x000000000000094d */ /* 0x000fea0003800000 */
[----:B------:R-:W-:Y:S01]  /*0f00*/  ULOP3.LUT UR4, URZ, UR4, URZ, 0x33, !UPT ;  /* 0x00000004ff047292 */ /* 0x000fe2000f8e33ff */
[----:B------:R-:W-:Y:S01]  /*0f10*/  IMAD.U32 R8, RZ, RZ, UR5 ;  /* 0x00000005ff087e24 */ /* 0x000fe2000f8e00ff */
[----:B------:R-:W-:Y:S01]  /*0f20*/  ULOP3.LUT UR6, UR6, 0x3fc0, URZ, 0xc0, !UPT ;  /* 0x00003fc006067892 */ /* 0x000fe2000f8ec0ff */
[C---:B------:R-:W-:Y:S01]  /*0f30*/  ISETP.GE.U32.AND P0, PT, R21.reuse, 0x4, PT ;  /* 0x000000041500780c */ /* 0x040fe20003f06070 */
[----:B------:R-:W-:Y:S01]  /*0f40*/  IMAD.MOV.U32 R4, RZ, RZ, RZ ;  /* 0x000000ffff047224 */ /* 0x000fe200078e00ff */
[----:B------:R-:W-:Y:S01]  /*0f50*/  UMOV UR18, URZ ;  /* 0x000000ff00127c82 */ /* 0x000fe20008000000 */
[----:B------:R-:W-:Y:S01]  /*0f60*/  VIADD R3, R22, UR4 ;  /* 0x0000000416037c36 */ /* 0x000fe20008000000 */
[----:B------:R-:W-:Y:S01]  /*0f70*/  UMOV UR15, URZ ;  /* 0x000000ff000f7c82 */ /* 0x000fe20008000000 */
[C---:B------:R-:W-:Y:S01]  /*0f80*/  IMAD R8, R21.reuse, 0x700, R8 ;  /* 0x0000070015087824 */ /* 0x040fe200078e0208 */
[----:B------:R-:W-:Y:S01]  /*0f90*/  LEA R9, R21, UR6, 0xa ;  /* 0x0000000615097c11 */ /* 0x000fe2000f8e50ff */
[----:B------:R-:W-:Y:S01]  /*0fa0*/  IMAD.HI.U32 R3, R3, 0x36406c81, RZ ;  /* 0x36406c8103037827 */ /* 0x000fe200078e00ff */
[----:B------:R-:W-:Y:S01]  /*0fb0*/  UMOV UR6, 0x1c0 ;  /* 0x000001c000067882 */ /* 0x000fe20000000000 */
[----:B------:R-:W-:Y:S01]  /*0fc0*/  UMOV UR7, 0x1c4 ;  /* 0x000001c400077882 */ /* 0x000fe20000000000 */
[----:B------:R-:W-:Y:S01]  /*0fd0*/  SEL R9, R9, RZ, !P0 ;  /* 0x000000ff09097207 */ /* 0x000fe20004000000 */
[----:B------:R-:W-:Y:S01]  /*0fe0*/  UMOV UR4, 0x1c0 ;  /* 0x000001c000047882 */ /* 0x000fe20000000000 */
[----:B------:R-:W-:Y:S01]  /*0ff0*/  SEL R8, R8, RZ, !P0 ;  /* 0x000000ff08087207 */ /* 0x000fe20004000000 */
[----:B------:R-:W-:Y:S01]  /*1000*/  UMOV UR5, 0x1c4 ;  /* 0x000001c400057882 */ /* 0x000fe20000000000 */
[----:B------:R-:W-:-:S07]  /*1010*/  SHF.R.U32.HI R3, RZ, 0x5, R3 ;  /* 0x00000005ff037819 */ /* 0x000fce0000011603 */
.L_x_24:
[----:B------:R-:W-:Y:S01]  /*1020*/  USHF.R.U32.HI UR10, URZ, 0x1, UR18 ;  /* 0x00000001ff0a7899 */ /* 0x000fe20008011612 */
[----:B------:R-:W-:Y:S01]  /*1030*/  HFMA2 R7, -RZ, RZ, 0, 5.9604644775390625e-08 ;  /* 0x00000001ff077431 */ /* 0x000fe200000001ff */
[----:B------:R-:W-:Y:S02]  /*1040*/  USHF.L.U32 UR9, UR18, 0x3, URZ ;  /* 0x0000000312097899 */ /* 0x000fe400080006ff */
[----:B------:R-:W-:Y:S02]  /*1050*/  ULOP3.LUT UR10, UR10, 0x1, URZ, 0xc, !UPT ;  /* 0x000000010a0a7892 */ /* 0x000fe4000f8e0cff */
[----:B------:R-:W-:Y:S02]  /*1060*/  ULOP3.LUT UR9, UR9, 0x8, URZ, 0xc0, !UPT ;  /* 0x0000000809097892 */ /* 0x000fe4000f8ec0ff */
[----:B------:R-:W-:Y:S02]  /*1070*/  USHF.L.U32 UR10, UR10, 0x1f, URZ ;  /* 0x0000001f0a0a7899 */ /* 0x000fe400080006ff */
[----:B------:R-:W-:-:S02]  /*1080*/  ULOP3.LUT UR12, UR18, 0x1, URZ, 0xc0, !UPT ;  /* 0x00000001120c7892 */ /* 0x000fc4000f8ec0ff */
[----:B------:R-:W-:Y:S01]  /*1090*/  MOV R0, UR9 ;  /* 0x0000000900007c02 */ /* 0x000fe20008000f00 */
[----:B------:R-:W-:Y:S01]  /*10a0*/  UIADD3 UR9, UPT, UPT, UR8, UR9, URZ ;  /* 0x0000000908097290 */ /* 0x000fe2000fffe0ff */
[----:B------:R-:W-:Y:S01]  /*10b0*/  MOV R5, UR10 ;  /* 0x0000000a00057c02 */ /* 0x000fe20008000f00 */
[----:B------:R-:W-:Y:S02]  /*10c0*/  UIMAD UR12, UR12, 0xe0, URZ ;  /* 0x000000e00c0c78a4 */ /* 0x000fe4000f8e02ff */
[----:B------:R-:W-:Y:S01]  /*10d0*/  UIADD3 UR11, UPT, UPT, UR9, 0x31860, URZ ;  /* 0x00031860090b7890 */ /* 0x000fe2000fffe0ff */
[----:B------:R-:W1:Y:S02]  /*10e0*/  SYNCS.PHASECHK.TRANS64.TRYWAIT P0, [R0+UR8+0x31870], R5 ;  /* 0x03187005000075a7 */ /* 0x000e640008001108 */
[----:B-1----:R-:W-:Y:S09]  /*10f0*/  @!P0 BRA `(.L_x_18) ;  /* 0x0000004000308947 */ /* 0x002ff20003800000 */
.L_x_73:
[----:B------:R-:W-:Y:S01]  /*1100*/  NOP ;  /* 0x0000000000007918 */ /* 0x000fe20000000000 */
[----:B------:R-:W-:Y:S01]  /*1110*/  UMOV UR17, 0xe ;  /* 0x0000000e00117882 */ /* 0x000fe20000000000 */
[----:B------:R-:W-:-:S05]  /*1120*/  UMOV UR16, 0xfffffff0 ;  /* 0xfffffff000107882 */ /* 0x000fca0000000000 */
.L_x_23:
[----:B------:R-:W-:Y:S01]  /*1130*/  ULEA UR13, UR15, UR8, 0x3 ;  /* 0x000000080f0d7291 */ /* 0x000fe2000f8e18ff */
[----:B-1----:R-:W-:Y:S01]  /*1140*/  SHF.L.U32 R11, R4, 0x1f, RZ ;  /* 0x0000001f040b7819 */ /* 0x002fe200000006ff */
[----:B------:R-:W-:Y:S01]  /*1150*/  UIADD3 UR14, UPT, UPT, UR16, 0x10, URZ ;  /* 0x00000010100e7890 */ /* 0x000fe2000fffe0ff */
[----:B------:R-:W-:Y:S03]  /*1160*/  MOV R0, UR15 ;  /* 0x0000000f00007c02 */ /* 0x000fe60008000f00 */
[----:B------:R-:W-:Y:S03]  /*1170*/  ULOP3.LUT UP0, UR14, UR14, 0x2, URZ, 0xc0, !UPT ;  /* 0x000000020e0e7892 */ /* 0x000fe6000f80c0ff */
[----:B------:R-:W1:Y:S02]  /*1180*/  SYNCS.PHASECHK.TRANS64.TRYWAIT P0, [UR13+0x31840], R11 ;  /* 0x0318400bff0075a7 */ /* 0x000e64000800110d */
[----:B-12---:R-:W-:Y:S07]  /*1190*/  @!P0 BRA `(.L_x_19) ;  /* 0x0000004000288947 */ /* 0x006fee0003800000 */
.L_x_75:
[----:B------:R-:W-:Y:S01]  /*11a0*/  NOP ;  /* 0x0000000000007918 */ /* 0x000fe20000000000 */
[----:B------:R-:W-:Y:S05]  /*11b0*/  BRA.U UP0, `(.L_x_20) ;  /* 0x0000000100487547 */ /* 0x000fea000b800000 */
[----:B------:R-:W-:Y:S02]  /*11c0*/  ULEA UR19, UR15, UR8, 0x9 ;  /* 0x000000080f137291 */ /* 0x000fe4000f8e48ff */
[----:B------:R-:W-:Y:S02]  /*11d0*/  ULEA UR9, UR15, UR8, 0xa ;  /* 0x000000080f097291 */ /* 0x000fe4000f8e50ff */
[----:B------:R-:W-:Y:S02]  /*11e0*/  UIADD3 UR19, UPT, UPT, UR19, 0x30000, URZ ;  /* 0x0003000013137890 */ /* 0x000fe4000fffe0ff */
[----:B------:R-:W-:Y:S02]  /*11f0*/  UIADD3 UR10, UPT, UPT, UR9, 0x30800, URZ ;  /* 0x00030800090a7890 */ /* 0x000fe4000fffe0ff */
[----:B------:R-:W-:Y:S02]  /*1200*/  UIADD3 UR9, UPT, UPT, UR9, 0x30a00, URZ ;  /* 0x00030a0009097890 */ /* 0x000fe4000fffe0ff */
[----:B------:R-:W-:Y:S02]  /*1210*/  USHF.R.U32.HI UR19, URZ, 0x4, UR19 ;  /* 0x00000004ff137899 */ /* 0x000fe40008011613 */
[----:B------:R-:W-:Y:S02]  /*1220*/  USHF.R.U32.HI UR10, URZ, 0x4, UR10 ;  /* 0x00000004ff0a7899 */ /* 0x000fe4000801160a */
[----:B------:R-:W-:Y:S02]  /*1230*/  USHF.R.U32.HI UR9, URZ, 0x4, UR9 ;  /* 0x00000004ff097899 */ /* 0x000fe40008011609 */
[----:B------:R-:W-:Y:S02]  /*1240*/  ULOP3.LUT UR20, UR19, 0x3fe0, URZ, 0xc0, !UPT ;  /* 0x00003fe013147892 */ /* 0x000fe4000f8ec0ff */
[----:B------:R-:W-:Y:S02]  /*1250*/  ULOP3.LUT UR22, UR10, 0x3fc0, URZ, 0xc0, !UPT ;  /* 0x00003fc00a167892 */ /* 0x000fe4000f8ec0ff */
[----:B------:R-:W-:Y:S01]  /*1260*/  ULOP3.LUT UR24, UR9, 0x3fe0, URZ, 0xc0, !UPT ;  /* 0x00003fe009187892 */ /* 0x000fe2000f8ec0ff */
[----:B------:R-:W-:Y:S01]  /*1270*/  UMOV UR21, 0x4008 ;  /* 0x0000400800157882 */ /* 0x000fe20000000000 */
[----:B------:R-:W-:Y:S01]  /*1280*/  UMOV UR23, 0x4008 ;  /* 0x0000400800177882 */ /* 0x000fe20000000000 */
[----:B------:R-:W-:Y:S02]  /*1290*/  UMOV UR25, 0x4008 ;  /* 0x0000400800197882 */ /* 0x000fe40000000000 */
[----:B------:R2:W-:Y:S02]  /*12a0*/  UTCCP.T.S.4x32dp128bit tmem[0x1c0], gdesc[UR20] ;  /* 0x0001c014ff0079e7 */ /* 0x0005e40009100000 */
[----:B------:R2:W-:Y:S02]  /*12b0*/  UTCCP.T.S.4x32dp128bit tmem[0x1c4], gdesc[UR22] ;  /* 0x0001c416ff0079e7 */ /* 0x0005e40009100000 */
[----:B------:R2:W-:Y:S01]  /*12c0*/  UTCCP.T.S.4x32dp128bit tmem[0x1c8], gdesc[UR24] ;  /* 0x0001c818ff0079e7 */ /* 0x0005e20009100000 */
[----:B------:R-:W-:Y:S02]  /*12d0*/  NOP ;  /* 0x0000000000007918 */ /* 0x000fe40000000000 */
.L_x_20:
[----:B------:R-:W-:Y:S01]  /*12e0*/  UISETP.NE.AND UP0, UPT, UR15, 0x3, UPT ;  /* 0x000000030f00788c */ /* 0x000fe2000bf05270 */
[----:B------:R-:W-:Y:S01]  /*12f0*/  SHFL.IDX PT, R5, R8, R0, 0x1f ;  /* 0x00001f0008057589 */ /* 0x000fe200000e0000 */
[----:B------:R-:W-:Y:S01]  /*1300*/  UIADD3 UR10, UPT, UPT, UR15, 0x1, URZ ;  /* 0x000000010f0a7890 */ /* 0x000fe2000fffe0ff */
[----:B------:R-:W-:Y:S03]  /*1310*/  NOP ;  /* 0x0000000000007918 */ /* 0x000fe60000000000 */
[----:B------:R-:W-:Y:S03]  /*1320*/  USEL UR10, UR10, URZ, UP0 ;  /* 0x000000ff0a0a7287 */ /* 0x000fe60008000000 */
[----:B-1----:R-:W1:Y:S01]  /*1330*/  SHFL.IDX PT, R2, R9, R0, 0x1f ;  /* 0x00001f0009027589 */ /* 0x002e6200000e0000 */
[----:B------:R-:W-:Y:S02]  /*1340*/  USHF.L.U32 UR15, UR14, 0x4, URZ ;  /* 0x000000040e0f7899 */ /* 0x000fe400080006ff */
[----:B------:R-:W-:Y:S02]  /*1350*/  ULEA UR9, UR10, UR8, 0x3 ;  /* 0x000000080a097291 */ /* 0x000fe4000f8e18ff */
[----:B------:R-:W-:Y:S01]  /*1360*/  ULEA UR14, UR14, 0x8b8, 0xd ;  /* 0x000008b80e0e7891 */ /* 0x000fe2000f8e68ff */
[----:B------:R-:W-:Y:S01]  /*1370*/  ISETP.NE.AND P0, PT, RZ, UR10, PT ;  /* 0x0000000aff007c0c */ /* 0x000fe2000bf05270 */
[----:B------:R-:W-:Y:S01]  /*1380*/  UISETP.NE.AND UP0, UPT, UR16, -0x10, UPT ;  /* 0xfffffff01000788c */ /* 0x000fe2000bf05270 */
[----:B------:R-:W-:Y:S01]  /*1390*/  IMAD.U32 R10, RZ, RZ, UR10 ;  /* 0x0000000aff0a7e24 */ /* 0x000fe2000f8e00ff */
[----:B------:R-:W-:Y:S02]  /*13a0*/  UPRMT UR15, UR15, 0x5410, UR14 ;  /* 0x000054100f0f7896 */ /* 0x000fe4000800000e */
[----:B------:R-:W-:Y:S01]  /*13b0*/  UIADD3 UR13, UPT, UPT, UR13, 0x31820, URZ ;  /* 0x000318200d0d7890 */ /* 0x000fe2000fffe0ff */
[----:B------:R-:W-:Y:S01]  /*13c0*/  UMOV UR14, URZ ;  /* 0x000000ff000e7c82 */ /* 0x000fe20008000000 */
[----:B--2---:R-:W-:Y:S01]  /*13d0*/  UMOV UR23, 0x40004040 ;  /* 0x4000404000177882 */ /* 0x004fe20000000000 */
[----:B------:R-:W-:Y:S01]  /*13e0*/  UMOV UR21, 0x40004040 ;  /* 0x4000404000157882 */ /* 0x000fe20000000000 */
[----:B------:R-:W-:Y:S01]  /*13f0*/  UMOV UR27, 0x40004040 ;  /* 0x40004040001b7882 */ /* 0x000fe20000000000 */
[----:B------:R-:W-:Y:S01]  /*1400*/  UMOV UR25, 0x40004040 ;  /* 0x4000404000197882 */ /* 0x000fe20000000000 */
[----:B------:R-:W-:Y:S01]  /*1410*/  UMOV UR31, 0x40004040 ;  /* 0x40004040001f7882 */ /* 0x000fe20000000000 */
[----:B------:R-:W-:Y:S01]  /*1420*/  UMOV UR29, 0x40004040 ;  /* 0x40004040001d7882 */ /* 0x000fe20000000000 */
[----:B------:R-:W-:Y:S01]  /*1430*/  UMOV UR35, 0x40004040 ;  /* 0x4000404000237882 */ /* 0x000fe20000000000 */
[----:B------:R-:W-:Y:S01]  /*1440*/  UMOV UR33, 0x40004040 ;  /* 0x4000404000217882 */ /* 0x000fe20000000000 */
[----:B-1----:R-:W-:Y:S02]  /*1450*/  R2UR UR22, R2 ;  /* 0x00000000021672ca */ /* 0x002fe400000e0000 */
[----:B------:R-:W-:Y:S02]  /*1460*/  R2UR UR20, R5 ;  /* 0x00000000051472ca */ /* 0x000fe400000e0000 */
[----:B------:R-:W-:Y:S04]  /*1470*/  SEL R5, RZ, 0x1, P0 ;  /* 0x00000001ff057807 */ /* 0x000fe80000000000 */
[----:B------:R-:W-:Y:S05]  /*1480*/  LOP3.LUT R4, R4, R5, RZ, 0x3c, !PT ;  /* 0x0000000504047212 */ /* 0x000fea00078e3cff */
[----:B------:R-:W-:Y:S01]  /*1490*/  UIADD3 UR26, UPT, UPT, UR22, 0x2, URZ ;  /* 0x00000002161a7890 */ /* 0x000fe2000fffe0ff */
[----:B------:R-:W-:Y:S01]  /*14a0*/  IMAD.U32 R13, R4, -0x80000000, RZ ;  /* 0x80000000040d7824 */ /* 0x000fe200078e00ff */
[----:B------:R-:W-:Y:S01]  /*14b0*/  UIADD3 UR24, UPT, UPT, UR20, 0x2, URZ ;  /* 0x0000000214187890 */ /* 0x000fe2000fffe0ff */
[----:B------:R1:W-:Y:S01]  /*14c0*/  UTCQMMA gdesc[UR22], gdesc[UR20], tmem[UR12], tmem[UR14], idesc[UR15], tmem[UR6], UP0 ;  /* 0x00060e1416007dea */ /* 0x0003e2000800030c */
[----:B------:R-:W-:Y:S02]  /*14d0*/  UIADD3 UR30, UPT, UPT, UR22, 0x4, URZ ;  /* 0x00000004161e7890 */ /* 0x000fe4000fffe0ff */
[----:B------:R-:W-:Y:S02]  /*14e0*/  UIADD3 UR28, UPT, UPT, UR20, 0x4, URZ ;  /* 0x00000004141c7890 */ /* 0x000fe4000fffe0ff */
[----:B------:R-:W-:Y:S02]  /*14f0*/  UIADD3 UR34, UPT, UPT, UR22, 0x6, URZ ;  /* 0x0000000616227890 */ /* 0x000fe4000fffe0ff */
[----:B------:R-:W-:Y:S01]  /*1500*/  UIADD3 UR32, UPT, UPT, UR20, 0x6, URZ ;  /* 0x0000000614207890 */ /* 0x000fe2000fffe0ff */
[----:B------:R1:W-:Y:S04]  /*1510*/  UTCQMMA gdesc[UR26], gdesc[UR24], tmem[UR12], tmem[UR14], idesc[UR15], tmem[UR6], UPT ;  /* 0x00060e181a007dea */ /* 0x0003e8000b80030c */
[----:B------:R1:W-:Y:S04]  /*1520*/  UTCQMMA gdesc[UR30], gdesc[UR28], tmem[UR12], tmem[UR14], idesc[UR15], tmem[UR6], UPT ;  /* 0x00060e1c1e007dea */ /* 0x0003e8000b80030c */
[----:B------:R1:W-:Y:S01]  /*1530*/  UTCQMMA gdesc[UR34], gdesc[UR32], tmem[UR12], tmem[UR14], idesc[UR15], tmem[UR6], UPT ;  /* 0x00060e2022007dea */ /* 0x0003e2000b80030c */
[----:B------:R1:W-:Y:S01]  /*1540*/  UTCBAR [UR13], URZ ;  /* 0x000000ff0d0073e9 */ /* 0x0003e200080000ff */
[----:B------:R-:W2:Y:S02]  /*1550*/  SYNCS.PHASECHK.TRANS64.TRYWAIT P0, [UR9+0x31840], R13 ;  /* 0x0318400dff0075a7 */ /* 0x000ea40008001109 */
[----:B-12---:R-:W-:Y:S05]  /*1560*/  @!P0 BRA `(.L_x_21) ;  /* 0x0000003c00508947 */ /* 0x006fea0003800000 */
.L_x_77:
[----:B------:R-:W-:Y:S01]  /*1570*/  ELECT P0, URZ, PT ;  /* 0x0000000000ff782f */ /* 0x000fe20003800000 */
[----:B------:R-:W-:Y:S01]  /*1580*/  SHFL.IDX PT, R2, R9, R10, 0x1f ;  /* 0x00001f0a09027589 */ /* 0x000fe200000e0000 */
[----:B------:R-:W-:Y:S02]  /*1590*/  UIADD3 UR9, UPT, UPT, UR9, 0x31820, URZ ;  /* 0x0003182009097890 */ /* 0x000fe4000fffe0ff */
[----:B------:R-:W-:Y:S05]  /*15a0*/  UISETP.NE.AND UP0, UPT, UR16, -0x2, UPT ;  /* 0xfffffffe1000788c */ /* 0x000fea000bf05270 */
[----:B-1----:R-:W1:Y:S01]  /*15b0*/  SHFL.IDX PT, R0, R8, R10, 0x1f ;  /* 0x00001f0a08007589 */ /* 0x002e6200000e0000 */
[----:B------:R-:W-:Y:S01]  /*15c0*/  NOP ;  /* 0x0000000000007918 */ /* 0x000fe20000000000 */
[----:B------:R-:W-:Y:S02]  /*15d0*/  NOP ;  /* 0x0000000000007918 */ /* 0x000fe40000000000 */
[C---:B------:R-:W-:Y:S01]  /*15e0*/  @P0 IMAD.SHL.U32 R5, R7.reuse, 0x2000, RZ ;  /* 0x0000200007050824 */ /* 0x040fe200078e00ff */
[----:B------:R-:W-:Y:S01]  /*15f0*/  UMOV UR21, 0x40004040 ;  /* 0x4000404000157882 */ /* 0x000fe20000000000 */
[----:B------:R-:W-:Y:S01]  /*1600*/  @P0 IMAD.SHL.U32 R6, R7, 0x10, RZ ;  /* 0x0000001007060824 */ /* 0x000fe200078e00ff */
[----:B------:R-:W-:Y:S01]  /*1610*/  UMOV UR15, 0x40004040 ;  /* 0x40004040000f7882 */ /* 0x000fe20000000000 */
[----:B------:R-:W-:Y:S01]  /*1620*/  UMOV UR27, 0x40004040 ;  /* 0x40004040001b7882 */ /* 0x000fe20000000000 */
[----:B------:R-:W-:Y:S01]  /*1630*/  @P0 LOP3.LUT R5, R5, 0x6000, RZ, 0xc0, !PT ;  /* 0x0000600005050812 */ /* 0x000fe200078ec0ff */
[----:B------:R-:W-:Y:S01]  /*1640*/  UMOV UR25, 0x40004040 ;  /* 0x4000404000197882 */ /* 0x000fe20000000000 */
[----:B------:R-:W-:Y:S01]  /*1650*/  @P0 LOP3.LUT R6, R6, 0x30, RZ, 0xc0, !PT ;  /* 0x0000003006060812 */ /* 0x000fe200078ec0ff */
[----:B------:R-:W-:Y:S01]  /*1660*/  UMOV UR31, 0x40004040 ;  /* 0x40004040001f7882 */ /* 0x000fe20000000000 */
[----:B------:R-:W-:Y:S01]  /*1670*/  @P0 LOP3.LUT R5, R5, 0x8b8, RZ, 0xfc, !PT ;  /* 0x000008b805050812 */ /* 0x000fe200078efcff */
[----:B------:R-:W-:Y:S01]  /*1680*/  UMOV UR29, 0x40004040 ;  /* 0x40004040001d7882 */ /* 0x000fe20000000000 */
[----:B------:R-:W-:Y:S01]  /*1690*/  UMOV UR35, 0x40004040 ;  /* 0x4000404000237882 */ /* 0x000fe20000000000 */
[----:B------:R-:W-:Y:S01]  /*16a0*/  UMOV UR33, 0x40004040 ;  /* 0x4000404000217882 */ /* 0x000fe20000000000 */
[----:B------:R-:W-:Y:S02]  /*16b0*/  @P0 PRMT R5, R6, 0x5410, R5 ;  /* 0x0000541006050816 */ /* 0x000fe40000000005 */
[----:B-1----:R-:W-:Y:S01]  /*16c0*/  R2UR UR14, R0 ;  /* 0x00000000000e72ca */ /* 0x002fe200000e0000 */
[----:B------:R-:W-:Y:S01]  /*16d0*/  @P0 IMAD.MOV.U32 R10, RZ, RZ, RZ ;  /* 0x000000ffff0a0224 */ /* 0x000fe200078e00ff */
[----:B------:R-:W-:Y:S02]  /*16e0*/  @P0 R2UR UR13, R5 ;  /* 0x00000000050d02ca */ /* 0x000fe400000e0000 */
[----:B------:R-:W-:Y:S02]  /*16f0*/  R2UR UR20, R2 ;  /* 0x00000000021472ca */ /* 0x000fe400000e0000 */
[----:B------:R-:W-:Y:S07]  /*1700*/  @P0 R2UR UR22, R10 ;  /* 0x000000000a1602ca */ /* 0x000fee00000e0000 */
[----:B------:R-:W-:Y:S02]  /*1710*/  UIADD3 UR24, UPT, UPT, UR14, 0x2, URZ ;  /* 0x000000020e187890 */ /* 0x000fe4000fffe0ff */
[----:B------:R-:W-:Y:S01]  /*1720*/  UIADD3 UR28, UPT, UPT, UR14, 0x4, URZ ;  /* 0x000000040e1c7890 */ /* 0x000fe2000fffe0ff */
[----:B------:R-:W-:Y:S01]  /*1730*/  IMAD.U32 R11, RZ, RZ, UR13 ;  /* 0x0000000dff0b7e24 */ /* 0x000fe2000f8e00ff */
[----:B------:R-:W-:Y:S02]  /*1740*/  UIADD3 UR26, UPT, UPT, UR20, 0x2, URZ ;  /* 0x00000002141a7890 */ /* 0x000fe4000fffe0ff */
[----:B------:R-:W-:Y:S02]  /*1750*/  UIADD3 UR30, UPT, UPT, UR20, 0x4, URZ ;  /* 0x00000004141e7890 */ /* 0x000fe4000fffe0ff */
[----:B------:R-:W-:Y:S01]  /*1760*/  @P0 R2UR UR23, R11 ;  /* 0x000000000b1702ca */ /* 0x000fe200000e0000 */
[----:B------:R-:W-:Y:S02]  /*1770*/  UIADD3 UR34, UPT, UPT, UR20, 0x6, URZ ;  /* 0x0000000614227890 */ /* 0x000fe4000fffe0ff */
[----:B------:R-:W-:Y:S10]  /*1780*/  UIADD3 UR32, UPT, UPT, UR14, 0x6, URZ ;  /* 0x000000060e207890 */ /* 0x000ff4000fffe0ff */
[----:B------:R1:W-:Y:S01]  /*1790*/  UTCQMMA gdesc[UR20], gdesc[UR14], tmem[UR12], tmem[UR22], idesc[UR23], tmem[UR4], UPT ;  /* 0x0004160e14007dea */ /* 0x0003e2000b80030c */
[----:B------:R1:W-:Y:S01]  /*17a0*/  UTCQMMA gdesc[UR26], gdesc[UR24], tmem[UR12], tmem[UR22], idesc[UR23], tmem[UR4], UPT ;  /* 0x000416181a007dea */ /* 0x0003e2000b80030c */
[----:B------:R1:W-:Y:S01]  /*17b0*/  UTCQMMA gdesc[UR30], gdesc[UR28], tmem[UR12], tmem[UR22], idesc[UR23], tmem[UR4], UPT ;  /* 0x0004161c1e007dea */ /* 0x0003e2000b80030c */
[----:B------:R1:W-:Y:S01]  /*17c0*/  UTCQMMA gdesc[UR34], gdesc[UR32], tmem[UR12], tmem[UR22], idesc[UR23], tmem[UR4], UPT ;  /* 0x0004162022007dea */ /* 0x0003e2000b80030c */
[----:B------:R1:W-:Y:S01]  /*17d0*/  UTCBAR [UR9], URZ ;  /* 0x000000ff090073e9 */ /* 0x0003e200080000ff */
[----:B------:R-:W-:Y:S05]  /*17e0*/  BRA.U UP0, `(.L_x_22) ;  /* 0x0000000100087547 */ /* 0x000fea000b800000 */
[----:B------:R2:W-:Y:S01]  /*17f0*/  UTCBAR [UR11], URZ ;  /* 0x000000ff0b0073e9 */ /* 0x0005e200080000ff */
[----:B------:R-:W-:Y:S01]  /*1800*/  NOP ;  /* 0x0000000000007918 */ /* 0x000fe20000000000 */
.L_x_22:
[----:B------:R-:W-:Y:S01]  /*1810*/  UISETP.NE.AND UP0, UPT, UR10, 0x3, UPT ;  /* 0x000000030a00788c */ /* 0x000fe2000bf05270 */
[----:B------:R-:W-:Y:S01]  /*1820*/  VIADD R7, R7, 0x2 ;  /* 0x0000000207077836 */ /* 0x000fe20000000000 */
[----:B------:R-:W-:Y:S02]  /*1830*/  UIADD3 UR10, UPT, UPT, UR10, 0x1, URZ ;  /* 0x000000010a0a7890 */ /* 0x000fe4000fffe0ff */
[----:B------:R-:W-:Y:S02]  /*1840*/  UIADD3 UR17, UPT, UPT, UR17, -0x2, URZ ;  /* 0xfffffffe11117890 */ /* 0x000fe4000fffe0ff */
[----:B-1----:R-:W-:Y:S02]  /*1850*/  USEL UR15, UR10, URZ, UP0 ;  /* 0x000000ff0a0f7287 */ /* 0x002fe40008000000 */
[----:B------:R-:W-:Y:S02]  /*1860*/  UISETP.NE.AND UP0, UPT, UR17, -0x2, UPT ;  /* 0xfffffffe1100788c */ /* 0x000fe4000bf05270 */
[----:B------:R-:W-:Y:S02]  /*1870*/  UIADD3 UR16, UPT, UPT, UR16, 0x2, URZ ;  /* 0x0000000210107890 */ /* 0x000fe4000fffe0ff */
[----:B------:R-:W-:Y:S04]  /*1880*/  ISETP.NE.AND P0, PT, RZ, UR15, PT ;  /* 0x0000000fff007c0c */ /* 0x000fe8000bf05270 */
[----:B------:R-:W-:Y:S04]  /*1890*/  SEL R5, RZ, 0x1, P0 ;  /* 0x00000001ff057807 */ /* 0x000fe80000000000 */
[----:B------:R-:W-:Y:S01]  /*18a0*/  LOP3.LUT R4, R4, R5, RZ, 0x3c, !PT ;  /* 0x0000000504047212 */ /* 0x000fe200078e3cff */
[----:B------:R-:W-:Y:S06]  /*18b0*/  BRA.U UP0, `(.L_x_23) ;  /* 0xfffffff9001c7547 */ /* 0x000fec000b83ffff */
[----:B------:R-:W-:-:S13]  /*18c0*/  ISETP.NE.AND P0, PT, R3, UR18, PT ;  /* 0x0000001203007c0c */ /* 0x000fda000bf05270 */
[----:B--2---:R-:W-:Y:S05]  /*18d0*/  @!P0 EXIT ;  /* 0x000000000000894d */ /* 0x004fea0003800000 */
[----:B------:R-:W-:Y:S01]  /*18e0*/  UIADD3 UR18, UPT, UPT, UR18, 0x1, URZ ;  /* 0x0000000112127890 */ /* 0x000fe2000fffe0ff */
[----:B------:R-:W-:Y:S11]  /*18f0*/  BRA `(.L_x_24) ;  /* 0xfffffff400c87947 */ /* 0x000ff6000383ffff */
.L_x_11:
[----:B------:R-:W-:-:S13]  /*1900*/  ELECT P0, URZ, PT ;  /* 0x0000000000ff782f */ /* 0x000fda0003800000 */
[----:B------:R-:W-:Y:S05]  /*1910*/  @!P0 BRA `(.L_x_13) ;  /* 0x00000018009c8947 */ /* 0x000fea0003800000 */
[----:B------:R-:W1:Y:S02]  /*1920*/  S2UR UR4, SR_CTAID.X ;  /* 0x00000000000479c3 */ /* 0x000e640000002500 */
[----:B-1----:R-:W-:-:S13]  /*1930*/  ISETP.LE.U32.AND P0, PT, R22, UR4, PT ;  /* 0x0000000416007c0c */ /* 0x002fda000bf03070 */
[----:B------:R-:W-:Y:S05]  /*1940*/  @P0 EXIT ;  /* 0x000000000000094d */ /* 0x000fea0003800000 */
[----:B------:R-:W1:Y:S01]  /*1950*/  S2R R0, SR_CgaCtaId ;  /* 0x0000000000007919 */ /* 0x000e620000008800 */
[----:B------:R-:W-:Y:S01]  /*1960*/  IMAD.U32 R5, RZ, RZ, UR4 ;  /* 0x00000004ff057e24 */ /* 0x000fe2000f8e00ff */
[----:B------:R-:W2:Y:S04]  /*1970*/  LDC.64 R8, c[0x0][0x348] ;  /* 0x0000d200ff087b82 */ /* 0x000ea80000000a00 */
[----:B------:R-:W-:Y:S02]  /*1980*/  LOP3.LUT R3, RZ, R5, RZ, 0x33, !PT ;  /* 0x00000005ff037212 */ /* 0x000fe400078e33ff */
[----:B------:R-:W-:-:S03]  /*1990*/  PRMT R4, R5, 0x7610, R4 ;  /* 0x0000761005047816 */ /* 0x000fc60000000004 */
[----:B------:R-:W-:Y:S01]  /*19a0*/  IMAD.IADD R2, R22, 0x1, R3 ;  /* 0x0000000116027824 */ /* 0x000fe200078e0203 */
[----:B------:R-:W-:-:S03]  /*19b0*/  MOV R3, 0x400 ;  /* 0x0000040000037802 */ /* 0x000fc60000000f00 */
[----:B------:R-:W-:-:S05]  /*19c0*/  IMAD.HI.U32 R2, R2, 0x36406c81, RZ ;  /* 0x36406c8102027827 */ /* 0x000fca00078e00ff */
[----:B------:R-:W-:-:S05]  /*19d0*/  SHF.R.U32.HI R2, RZ, 0x5, R2 ;  /* 0x00000005ff027819 */ /* 0x000fca0000011602 */
[----:B------:R-:W-:Y:S01]  /*19e0*/  IMAD.MOV R2, RZ, RZ, -R2 ;  /* 0x000000ffff027224 */ /* 0x000fe200078e0a02 */
[----:B-1----:R-:W-:-:S07]  /*19f0*/  LEA R0, R0, R3, 0x18 ;  /* 0x0000000300007211 */ /* 0x002fce00078ec0ff */
.L_x_41:
[----:B------:R-:W-:Y:S01]  /*1a00*/  SHF.R.U32.HI R14, RZ, 0x5, R5 ;  /* 0x00000005ff0e7819 */ /* 0x000fe20000011605 */
[----:B------:R-:W-:Y:S05]  /*1a10*/  YIELD ;  /* 0x0000000000007946 */ /* 0x000fea0003800000 */
[----:B------:R-:W-:Y:S02]  /*1a20*/  LOP3.LUT R14, R14, 0x7fffff0, RZ, 0xc0, !PT ;  /* 0x07fffff00e0e7812 */ /* 0x000fe400078ec0ff */
[----:B------:R-:W-:Y:S02]  /*1a30*/  LOP3.LUT R38, R4, 0x1ff, RZ, 0xc0, !PT ;  /* 0x000001ff04267812 */ /* 0x000fe400078ec0ff */
[----:B------:R-:W-:-:S02]  /*1a40*/  VIADDMNMX.U32 R35, R31, -R14, 0x10, PT ;  /* 0x000000101f237446 */ /* 0x000fc4000380080e */
[----:B-1234-:R-:W-:Y:S02]  /*1a50*/  MOV R6, 0x1a70 ;  /* 0x00001a7000067802 */ /* 0x01efe40000000f00 */
[----:B--2---:R-:W-:Y:S05]  /*1a60*/  CALL.REL.NOINC `($__internal_3_$__cuda_sm20_div_u16) ;  /* 0x0000003c00e87944 */ /* 0x004fea0003c00000 */
[----:B------:R-:W-:Y:S01]  /*1a70*/  IMAD.MOV.U32 R3, RZ, RZ, -0x80000000 ;  /* 0x80000000ff037424 */ /* 0x000fe200078e00ff */
[----:B------:R-:W-:Y:S01]  /*1a80*/  PRMT R35, R35, 0x9910, RZ ;  /* 0x0000991023237816 */ /* 0x000fe200000000ff */
[----:B------:R-:W-:Y:S01]  /*1a90*/  VIADD R25, R0, 0x31800 ;  /* 0x0003180000197836 */ /* 0x000fe20000000000 */
[C---:B------:R-:W-:Y:S01]  /*1aa0*/  PRMT R6, R36.reuse, 0x9910, RZ ;  /* 0x0000991024067816 */ /* 0x040fe200000000ff */
[----:B------:R-:W1:Y:S01]  /*1ab0*/  SYNCS.PHASECHK.TRANS64.TRYWAIT P4, [R0+URZ+0x31820], R3 ;  /* 0x03182003000075a7 */ /* 0x000e6200080811ff */
[----:B------:R-:W-:Y:S01]  /*1ac0*/  LOP3.LUT R10, R36, 0xffff, RZ, 0xc0, !PT ;  /* 0x0000ffff240a7812 */ /* 0x000fe200078ec0ff */
[----:B------:R-:W-:Y:S01]  /*1ad0*/  VIADD R24, R0, 0x30000 ;  /* 0x0003000000187836 */ /* 0x000fe20000000000 */
[C---:B------:R-:W-:Y:S01]  /*1ae0*/  IADD3 R36, P3, PT, R8.reuse, 0x40, RZ ;  /* 0x0000004008247810 */ /* 0x040fe20007f7e0ff */
[----:B------:R-:W-:Y:S01]  /*1af0*/  IMAD R6, R35, R6, RZ ;  /* 0x0000000623067224 */ /* 0x000fe200078e02ff */
[C---:B------:R-:W-:Y:S01]  /*1b00*/  IADD3 R32, P1, PT, R8.reuse, 0x140, RZ ;  /* 0x0000014008207810 */ /* 0x040fe20007f3e0ff */
[----:B------:R-:W-:Y:S01]  /*1b10*/  IMAD.MOV.U32 R23, RZ, RZ, 0xb580 ;  /* 0x0000b580ff177424 */ /* 0x000fe200078e00ff */
[C---:B------:R-:W-:Y:S01]  /*1b20*/  IADD3 R34, P2, PT, R8.reuse, 0xc0, RZ ;  /* 0x000000c008227810 */ /* 0x040fe20007f5e0ff */
[----:B------:R-:W-:Y:S01]  /*1b30*/  IMAD.MOV R6, RZ, RZ, -R6 ;  /* 0x000000ffff067224 */ /* 0x000fe200078e0a06 */
[----:B------:R-:W-:Y:S01]  /*1b40*/  IADD3 R28, P0, PT, R8, 0x1c0, RZ ;  /* 0x000001c0081c7810 */ /* 0x000fe20007f1e0ff */
[--C-:B------:R-:W-:Y:S01]  /*1b50*/  IMAD.X R37, RZ, RZ, R9.reuse, P3 ;  /* 0x000000ffff257224 */ /* 0x100fe200018e0609 */
[----:B------:R-:W-:Y:S01]  /*1b60*/  IADD3 R22, PT, PT, R0, 0x30800, RZ ;  /* 0x0003080000167810 */ /* 0x000fe20007ffe0ff */
[----:B------:R-:W-:Y:S01]  /*1b70*/  IMAD R10, R10, 0xe0, RZ ;  /* 0x000000e00a0a7824 */ /* 0x000fe200078e02ff */
[----:B------:R-:W-:Y:S01]  /*1b80*/  PRMT R7, R6, 0x7710, RZ ;  /* 0x0000771006077816 */ /* 0x000fe200000000ff */
[----:B------:R-:W-:Y:S01]  /*1b90*/  VIADD R6, R0, 0x14000 ;  /* 0x0001400000067836 */ /* 0x000fe20000000000 */
[----:B------:R-:W-:Y:S01]  /*1ba0*/  IADD3.X R35, PT, PT, RZ, R9, RZ, P2, !PT ;  /* 0x00000009ff237210 */ /* 0x000fe200017fe4ff */
[----:B------:R-:W-:Y:S01]  /*1bb0*/  IMAD.X R33, RZ, RZ, R9, P1 ;  /* 0x000000ffff217224 */ /* 0x000fe200008e0609 */
[----:B------:R-:W-:-:S02]  /*1bc0*/  IADD3 R7, PT, PT, R38, R7, RZ ;  /* 0x0000000726077210 */ /* 0x000fc40007ffe0ff */
[----:B------:R-:W-:Y:S02]  /*1bd0*/  IADD3.X R29, PT, PT, RZ, R9, RZ, P0, !PT ;  /* 0x00000009ff1d7210 */ /* 0x000fe400007fe4ff */
[----:B------:R-:W-:Y:S02]  /*1be0*/  LOP3.LUT R11, R7, 0xffff, RZ, 0xc0, !PT ;  /* 0x0000ffff070b7812 */ /* 0x000fe400078ec0ff */
[----:B------:R-:W-:-:S03]  /*1bf0*/  IADD3 R7, PT, PT, R0, 0x4000, RZ ;  /* 0x0000400000077810 */ /* 0x000fc60007ffe0ff */
[----:B------:R-:W-:Y:S01]  /*1c00*/  IMAD.IADD R11, R14, 0x1, R11 ;  /* 0x000000010e0b7824 */ /* 0x000fe200078e020b */
[----:B-1----:R-:W-:Y:S06]  /*1c10*/  @!P4 BRA `(.L_x_25) ;  /* 0x0000003400c0c947 */ /* 0x002fec0003800000 */
.L_x_78:
[----:B------:R-:W-:Y:S01]  /*1c20*/  IMAD.SHL.U32 R11, R11, 0x80, RZ ;  /* 0x000000800b0b7824 */ /* 0x000fe200078e00ff */
[----:B------:R-:W-:Y:S01]  /*1c30*/  R2UR UR13, R25 ;  /* 0x00000000190d72ca */ /* 0x000fe200000e0000 */
[----:B------:R-:W-:Y:S01]  /*1c40*/  UMOV UR14, URZ ;  /* 0x000000ff000e7c82 */ /* 0x000fe20008000000 */
[----:B------:R-:W-:Y:S01]  /*1c50*/  R2UR UR28, R36 ;  /* 0x00000000241c72ca */ /* 0x000fe200000e0000 */
[----:B------:R-:W-:Y:S01]  /*1c60*/  UMOV UR20, 0x0 ;  /* 0x0000000000147882 */ /* 0x000fe20000000000 */
[----:B------:R-:W-:Y:S01]  /*1c70*/  R2UR UR29, R37 ;  /* 0x00000000251d72ca */ /* 0x000fe200000e0000 */
[----:B------:R-:W-:Y:S01]  /*1c80*/  UMOV UR21, 0x10000000 ;  /* 0x1000000000157882 */ /* 0x000fe20000000000 */
[----:B------:R-:W-:Y:S01]  /*1c90*/  R2UR UR12, R7 ;  /* 0x00000000070c72ca */ /* 0x000fe200000e0000 */
[----:B------:R-:W-:Y:S01]  /*1ca0*/  UMOV UR11, URZ ;  /* 0x000000ff000b7c82 */ /* 0x000fe20008000000 */
[----:B------:R-:W-:Y:S01]  /*1cb0*/  R2UR UR15, R11 ;  /* 0x000000000b0f72ca */ /* 0x000fe200000e0000 */
[----:B------:R-:W-:Y:S01]  /*1cc0*/  UMOV UR18, UR14 ;  /* 0x0000000e00127c82 */ /* 0x000fe20008000000 */
        /* <DEDUP_REMOVED lines=9> */
[----:B------:R-:W-:Y:S01]  /*1d60*/  VIADD R21, R0, 0x8000 ;  /* 0x0000800000157836 */ /* 0x000fe20000000000 */
[----:B------:R-:W-:Y:S01]  /*1d70*/  R2UR UR25, R33 ;  /* 0x00000000211972ca */ /* 0x000fe200000e0000 */
[----:B------:R2:W-:Y:S01]  /*1d80*/  UTMALDG.2D [UR12], [UR28], desc[UR20] ;  /* 0x0000140c1c0075b4 */ /* 0x0005e20008009000 */
[----:B------:R-:W-:Y:S01]  /*1d90*/  R2UR UR8, R24 ;  /* 0x00000000180872ca */ /* 0x000fe200000e0000 */
[----:B------:R-:W-:Y:S01]  /*1da0*/  UMOV UR10, UR15 ;  /* 0x0000000f000a7c82 */ /* 0x000fe20008000000 */
[----:B------:R-:W-:Y:S01]  /*1db0*/  R2UR UR22, R28 ;  /* 0x000000001c1672ca */ /* 0x000fe200000e0000 */
[----:B------:R-:W-:Y:S01]  /*1dc0*/  VIADD R20, R0, 0x31808 ;  /* 0x0003180800147836 */ /* 0x000fe20000000000 */
[----:B------:R-:W-:Y:S01]  /*1dd0*/  R2UR UR23, R29 ;  /* 0x000000001d1772ca */ /* 0x000fe200000e0000 */
[----:B------:R-:W-:Y:S01]  /*1de0*/  UMOV UR6, UR19 ;  /* 0x0000001300067c82 */ /* 0x000fe20008000000 */
[----:B------:R-:W-:Y:S01]  /*1df0*/  R2UR UR4, R22 ;  /* 0x00000000160472ca */ /* 0x000fe200000e0000 */
[----:B------:R2:W-:Y:S01]  /*1e00*/  UTMALDG.2D [UR16], [UR26], desc[UR20] ;  /* 0x000014101a0075b4 */ /* 0x0005e20008009000 */
[----:B------:R-:W-:-:S05]  /*1e10*/  VIADD R18, R0, 0x1b000 ;  /* 0x0001b00000127836 */ /* 0x000fca0000000000 */
[----:B------:R2:W-:Y:S06]  /*1e20*/  UTMALDG.2D [UR8], [UR24], desc[UR20] ;  /* 0x00001408180075b4 */ /* 0x0005ec0008009000 */
[----:B------:R2:W-:Y:S01]  /*1e30*/  UTMALDG.2D [UR4], [UR22], desc[UR20] ;  /* 0x00001404160075b4 */ /* 0x0005e20008009000 */
[----:B------:R2:W-:Y:S01]  /*1e40*/  SYNCS.ARRIVE.TRANS64 RZ, [R0+URZ+0x31800], R23 ;  /* 0x0318001700ff79a7 */ /* 0x0005e200080000ff */
[----:B------:R-:W3:Y:S02]  /*1e50*/  SYNCS.PHASECHK.TRANS64.TRYWAIT P0, [R0+URZ+0x31828], R3 ;  /* 0x03182803000075a7 */ /* 0x000ee400080011ff */
[----:B--23--:R-:W-:Y:S05]  /*1e60*/  @!P0 BRA `(.L_x_26) ;  /* 0x0000003400488947 */ /* 0x00cfea0003800000 */
.L_x_79:
[----:B------:R-:W-:Y:S01]  /*1e70*/  R2UR UR9, R20 ;  /* 0x00000000140972ca */ /* 0x000fe200000e0000 */
[----:B------:R-:W-:Y:S01]  /*1e80*/  IMAD.MOV.U32 R19, RZ, RZ, 0xb000 ;  /* 0x0000b000ff137424 */ /* 0x000fe200078e00ff */
[----:B------:R-:W-:Y:S01]  /*1e90*/  R2UR UR16, R36 ;  /* 0x00000000241072ca */ /* 0x000fe200000e0000 */
[----:B------:R-:W-:Y:S01]  /*1ea0*/  UMOV UR14, 0x0 ;  /* 0x00000000000e7882 */ /* 0x000fe20000000000 */
[----:B------:R-:W-:Y:S01]  /*1eb0*/  R2UR UR17, R37 ;  /* 0x00000000251172ca */ /* 0x000fe200000e0000 */
[----:B------:R-:W-:Y:S01]  /*1ec0*/  UMOV UR15, 0x10000000 ;  /* 0x10000000000f7882 */ /* 0x000fe20000000000 */
[----:B------:R-:W-:Y:S01]  /*1ed0*/  R2UR UR11, R11 ;  /* 0x000000000b0b72ca */ /* 0x000fe200000e0000 */
[----:B------:R-:W-:Y:S01]  /*1ee0*/  UMOV UR10, 0x80 ;  /* 0x00000080000a7882 */ /* 0x000fe20000000000 */
[----:B------:R-:W-:Y:S01]  /*1ef0*/  R2UR UR8, R21 ;  /* 0x00000000150872ca */ /* 0x000fe200000e0000 */
[----:B------:R-:W-:Y:S01]  /*1f00*/  UMOV UR6, 0x80 ;  /* 0x0000008000067882 */ /* 0x000fe20000000000 */
[----:B------:R-:W-:Y:S01]  /*1f10*/  R2UR UR12, R34 ;  /* 0x00000000220c72ca */ /* 0x000fe200000e0000 */
[----:B------:R-:W-:Y:S01]  /*1f20*/  VIADD R17, R0, 0xc000 ;  /* 0x0000c00000117836 */ /* 0x000fe20000000000 */
[----:B------:R-:W-:Y:S01]  /*1f30*/  R2UR UR13, R35 ;  /* 0x00000000230d72ca */ /* 0x000fe200000e0000 */
[----:B------:R-:W-:Y:S01]  /*1f40*/  UMOV UR5, UR9 ;  /* 0x0000000900057c82 */ /* 0x000fe20008000000 */
[----:B------:R-:W-:Y:S01]  /*1f50*/  R2UR UR7, R10 ;  /* 0x000000000a0772ca */ /* 0x000fe200000e0000 */
[----:B------:R-:W-:Y:S01]  /*1f60*/  VIADD R16, R0, 0x31810 ;  /* 0x0003181000107836 */ /* 0x000fe20000000000 */
[----:B------:R-:W-:Y:S01]  /*1f70*/  R2UR UR4, R18 ;  /* 0x00000000120472ca */ /* 0x000fe200000e0000 */
[----:B------:R-:W-:-:S04]  /*1f80*/  VIADD R15, R0, 0x22000 ;  /* 0x00022000000f7836 */ /* 0x000fc80000000000 */
[----:B------:R2:W-:Y:S08]  /*1f90*/  UTMALDG.2D [UR8], [UR16], desc[UR14] ;  /* 0x00000e08100075b4 */ /* 0x0005f00008009000 */
[----:B------:R2:W-:Y:S01]  /*1fa0*/  UTMALDG.2D [UR4], [UR12], desc[UR14] ;  /* 0x00000e040c0075b4 */ /* 0x0005e20008009000 */
[----:B------:R2:W-:Y:S01]  /*1fb0*/  SYNCS.ARRIVE.TRANS64 RZ, [R0+URZ+0x31808], R19 ;  /* 0x0318081300ff79a7 */ /* 0x0005e200080000ff */
[----:B------:R-:W3:Y:S02]  /*1fc0*/  SYNCS.PHASECHK.TRANS64.TRYWAIT P0, [R0+URZ+0x31830], R3 ;  /* 0x03183003000075a7 */ /* 0x000ee400080011ff */
[----:B--23--:R-:W-:Y:S05]  /*1fd0*/  @!P0 BRA `(.L_x_27) ;  /* 0x0000003400088947 */ /* 0x00cfea0003800000 */
.L_x_80:
        /* <DEDUP_REMOVED lines=11> */
[----:B-1----:R-:W-:Y:S01]  /*2090*/  VIADD R13, R0, 0x31818 ;  /* 0x00031818000d7836 */ /* 0x002fe20000000000 */
[----:B------:R-:W-:Y:S01]  /*20a0*/  R2UR UR13, R35 ;  /* 0x00000000230d72ca */ /* 0x000fe200000e0000 */
[----:B------:R-:W-:Y:S01]  /*20b0*/  UMOV UR5, UR9 ;  /* 0x0000000900057c82 */ /* 0x000fe20008000000 */
[----:B------:R-:W-:Y:S01]  /*20c0*/  R2UR UR7, R10 ;  /* 0x000000000a0772ca */ /* 0x000fe200000e0000 */
[----:B------:R-:W-:Y:S01]  /*20d0*/  VIADD R12, R0, 0x29000 ;  /* 0x00029000000c7836 */ /* 0x000fe20000000000 */
[----:B------:R-:W-:-:S05]  /*20e0*/  R2UR UR4, R15 ;  /* 0x000000000f0472ca */ /* 0x000fca00000e0000 */
[----:B------:R1:W-:Y:S08]  /*20f0*/  UTMALDG.2D [UR8], [UR16], desc[UR14] ;  /* 0x00000e08100075b4 */ /* 0x0003f00008009000 */
[----:B------:R1:W-:Y:S01]  /*2100*/  UTMALDG.2D [UR4], [UR12], desc[UR14] ;  /* 0x00000e040c0075b4 */ /* 0x0003e20008009000 */
[----:B------:R1:W-:Y:S01]  /*2110*/  SYNCS.ARRIVE.TRANS64 RZ, [R0+URZ+0x31810], R19 ;  /* 0x0318101300ff79a7 */ /* 0x0003e200080000ff */
[----:B------:R-:W2:Y:S02]  /*2120*/  SYNCS.PHASECHK.TRANS64.TRYWAIT P0, [R0+URZ+0x31838], R3 ;  /* 0x03183803000075a7 */ /* 0x000ea400080011ff */
[----:B-12---:R-:W-:Y:S05]  /*2130*/  @!P0 BRA `(.L_x_28) ;  /* 0x0000003000cc8947 */ /* 0x006fea0003800000 */
.L_x_81:
        /* <DEDUP_REMOVED lines=8> */
[----:B------:R-:W-:Y:S02]  /*21c0*/  R2UR UR8, R14 ;  /* 0x000000000e0872ca */ /* 0x000fe400000e0000 */
[----:B------:R-:W-:-:S02]  /*21d0*/  R2UR UR12, R34 ;  /* 0x00000000220c72ca */ /* 0x000fc400000e0000 */
[----:B------:R-:W-:Y:S01]  /*21e0*/  R2UR UR13, R35 ;  /* 0x00000000230d72ca */ /* 0x000fe200000e0000 */
[----:B------:R-:W-:Y:S01]  /*21f0*/  UMOV UR5, UR9 ;  /* 0x0000000900057c82 */ /* 0x000fe20008000000 */
[----:B------:R-:W-:Y:S02]  /*2200*/  R2UR UR7, R10 ;  /* 0x000000000a0772ca */ /* 0x000fe400000e0000 */
[----:B------:R-:W-:-:S05]  /*2210*/  R2UR UR4, R12 ;  /* 0x000000000c0472ca */ /* 0x000fca00000e0000 */
[----:B------:R2:W-:Y:S08]  /*2220*/  UTMALDG.2D [UR8], [UR16], desc[UR14] ;  /* 0x00000e08100075b4 */ /* 0x0005f00008009000 */
[----:B------:R2:W-:Y:S01]  /*2230*/  UTMALDG.2D [UR4], [UR12], desc[UR14] ;  /* 0x00000e040c0075b4 */ /* 0x0005e20008009000 */
[----:B------:R2:W-:Y:S01]  /*2240*/  SYNCS.ARRIVE.TRANS64 RZ, [R0+URZ+0x31818], R19 ;  /* 0x0318181300ff79a7 */ /* 0x0005e200080000ff */
[----:B------:R-:W3:Y:S02]  /*2250*/  SYNCS.PHASECHK.TRANS64.TRYWAIT P0, [R0+URZ+0x31820], RZ ;  /* 0x031820ff000075a7 */ /* 0x000ee400080011ff */
[----:B--23--:R-:W-:Y:S05]  /*2260*/  @!P0 BRA `(.L_x_29) ;  /* 0x00000030009c8947 */ /* 0x00cfea0003800000 */
.L_x_82:
        /* <DEDUP_REMOVED lines=13> */
[----:B------:R-:W-:Y:S01]  /*2340*/  UMOV UR13, UR17 ;  /* 0x00000011000d7c82 */ /* 0x000fe20008000000 */
[----:B------:R-:W-:Y:S01]  /*2350*/  R2UR UR12, R6 ;  /* 0x00000000060c72ca */ /* 0x000fe200000e0000 */
[----:B------:R-:W-:Y:S01]  /*2360*/  UMOV UR9, UR17 ;  /* 0x0000001100097c82 */ /* 0x000fe20008000000 */
[----:B------:R-:W-:Y:S01]  /*2370*/  R2UR UR15, R10 ;  /* 0x000000000a0f72ca */ /* 0x000fe200000e0000 */
[----:B------:R-:W-:Y:S01]  /*2380*/  UMOV UR5, UR17 ;  /* 0x0000001100057c82 */ /* 0x000fe20008000000 */
[----:B------:R-:W-:-:S02]  /*2390*/  R2UR UR22, R32 ;  /* 0x00000000201672ca */ /* 0x000fc400000e0000 */
[----:B------:R-:W-:Y:S01]  /*23a0*/  R2UR UR23, R33 ;  /* 0x00000000211772ca */ /* 0x000fe200000e0000 */
[----:B------:R3:W-:Y:S01]  /*23b0*/  UTMALDG.2D [UR16], [UR28], desc[UR24] ;  /* 0x000018101c0075b4 */ /* 0x0007e20008009000 */
[----:B------:R-:W-:Y:S01]  /*23c0*/  R2UR UR8, R24 ;  /* 0x00000000180872ca */ /* 0x000fe200000e0000 */
[----:B------:R-:W-:Y:S01]  /*23d0*/  UMOV UR10, UR19 ;  /* 0x00000013000a7c82 */ /* 0x000fe20008000000 */
[----:B------:R-:W-:Y:S02]  /*23e0*/  R2UR UR20, R28 ;  /* 0x000000001c1472ca */ /* 0x000fe400000e0000 */
[----:B------:R-:W-:Y:S02]  /*23f0*/  R2UR UR21, R29 ;  /* 0x000000001d1572ca */ /* 0x000fe400000e0000 */
[----:B------:R-:W-:Y:S01]  /*2400*/  R2UR UR4, R22 ;  /* 0x00000000160472ca */ /* 0x000fe200000e0000 */
[----:B------:R3:W-:Y:S01]  /*2410*/  UTMALDG.2D [UR12], [UR26], desc[UR24] ;  /* 0x0000180c1a0075b4 */ /* 0x0007e20008009000 */
[----:B------:R-:W-:-:S05]  /*2420*/  UMOV UR6, UR15 ;  /* 0x0000000f00067c82 */ /* 0x000fca0008000000 */
[----:B------:R3:W-:Y:S06]  /*2430*/  UTMALDG.2D [UR8], [UR22], desc[UR24] ;  /* 0x00001808160075b4 */ /* 0x0007ec0008009000 */
[----:B------:R3:W-:Y:S01]  /*2440*/  UTMALDG.2D [UR4], [UR20], desc[UR24] ;  /* 0x00001804140075b4 */ /* 0x0007e20008009000 */
[----:B------:R3:W-:Y:S01]  /*2450*/  SYNCS.ARRIVE.TRANS64 RZ, [R0+URZ+0x31800], R23 ;  /* 0x0318001700ff79a7 */ /* 0x0007e200080000ff */
[----:B------:R-:W4:Y:S02]  /*2460*/  SYNCS.PHASECHK.TRANS64.TRYWAIT P0, [R0+URZ+0x31828], RZ ;  /* 0x031828ff000075a7 */ /* 0x000f2400080011ff */
[----:B---34-:R-:W-:Y:S05]  /*2470*/  @!P0 BRA `(.L_x_30) ;  /* 0x00000030002c8947 */ /* 0x018fea0003800000 */
.L_x_83:
        /* <DEDUP_REMOVED lines=17> */
[----:B------:R-:W5:Y:S02]  /*2590*/  SYNCS.PHASECHK.TRANS64.TRYWAIT P0, [R0+URZ+0x31830], RZ ;  /* 0x031830ff000075a7 */ /* 0x000f6400080011ff */
[----:B----45:R-:W-:Y:S05]  /*25a0*/  @!P0 BRA `(.L_x_31) ;  /* 0x0000002c00f48947 */ /* 0x030fea0003800000 */
.L_x_84:
        /* <DEDUP_REMOVED lines=17> */
[----:B------:R-:W1:Y:S02]  /*26c0*/  SYNCS.PHASECHK.TRANS64.TRYWAIT P0, [R0+URZ+0x31838], RZ ;  /* 0x031838ff000075a7 */ /* 0x000e6400080011ff */
[----:B-1---5:R-:W-:Y:S05]  /*26d0*/  @!P0 BRA `(.L_x_32) ;  /* 0x0000002c00bc8947 */ /* 0x022fea0003800000 */
.L_x_85:
        /* <DEDUP_REMOVED lines=17> */
[----:B------:R-:W1:Y:S02]  /*27f0*/  SYNCS.PHASECHK.TRANS64.TRYWAIT P0, [R0+URZ+0x31820], R3 ;  /* 0x03182003000075a7 */ /* 0x000e6400080011ff */
[----:B-1---5:R-:W-:Y:S05]  /*2800*/  @!P0 BRA `(.L_x_33) ;  /* 0x0000002c00848947 */ /* 0x022fea0003800000 */
.L_x_86:
        /* <DEDUP_REMOVED lines=31> */
[----:B------:R-:W1:Y:S02]  /*2a00*/  SYNCS.PHASECHK.TRANS64.TRYWAIT P0, [R0+URZ+0x31828], R3 ;  /* 0x03182803000075a7 */ /* 0x000e6400080011ff */
[----:B-1---5:R-:W-:Y:S05]  /*2a10*/  @!P0 BRA `(.L_x_34) ;  /* 0x0000002c001c8947 */ /* 0x022fea0003800000 */
.L_x_87:
        /* <DEDUP_REMOVED lines=19> */
.L_x_88:
        /* <DEDUP_REMOVED lines=19> */
.L_x_89:
        /* <DEDUP_REMOVED lines=19> */
.L_x_90:
        /* <DEDUP_REMOVED lines=31> */
[----:B------:R-:W1:Y:S02]  /*2fa0*/  SYNCS.PHASECHK.TRANS64.TRYWAIT P0, [R0+URZ+0x31828], RZ ;  /* 0x031828ff000075a7 */ /* 0x000e6400080011ff */
[----:B-1---5:R-:W-:Y:S05]  /*2fb0*/  @!P0 BRA `(.L_x_38) ;  /* 0x00000028001c8947 */ /* 0x022fea0003800000 */
.L_x_91:
        /* <DEDUP_REMOVED lines=19> */
.L_x_92:
        /* <DEDUP_REMOVED lines=19> */
.L_x_93:
[----:B------:R-:W-:Y:S01]  /*3220*/  VIADD R2, R2, 0x1 ;  /* 0x0000000102027836 */ /* 0x000fe20000000000 */
        /* <DEDUP_REMOVED lines=13> */
[----:B------:R-:W-:Y:S02]  /*3300*/  R2UR UR7, R10 ;  /* 0x000000000a0772ca */ /* 0x000fe400000e0000 */
[----:B------:R-:W-:-:S03]  /*3310*/  ISETP.NE.AND P0, PT, R2, 0x1, PT ;  /* 0x000000010200780c */ /* 0x000fc60003f05270 */
[----:B------:R5:W-:Y:S08]  /*3320*/  UTMALDG.2D [UR8], [UR16], desc[UR14] ;  /* 0x00000e08100075b4 */ /* 0x000bf00008009000 */
[----:B------:R5:W-:Y:S01]  /*3330*/  UTMALDG.2D [UR4], [UR12], desc[UR14] ;  /* 0x00000e040c0075b4 */ /* 0x000be20008009000 */
[----:B------:R5:W-:Y:S02]  /*3340*/  SYNCS.ARRIVE.TRANS64 RZ, [R0+URZ+0x31818], R19 ;  /* 0x0318181300ff79a7 */ /* 0x000be400080000ff */
[----:B-----5:R-:W-:Y:S05]  /*3350*/  @!P0 EXIT ;  /* 0x000000000000894d */ /* 0x020fea0003800000 */
[----:B------:R-:W-:Y:S02]  /*3360*/  IADD3 R4, PT, PT, R4, 0x97, RZ ;  /* 0x0000009704047810 */ /* 0x000fe40007ffe0ff */
[----:B------:R-:W-:Y:S01]  /*3370*/  IADD3 R5, PT, PT, R5, 0x97, RZ ;  /* 0x0000009705057810 */ /* 0x000fe20007ffe0ff */
[----:B------:R-:W-:Y:S06]  /*3380*/  BRA `(.L_x_41) ;  /* 0xffffffe4009c7947 */ /* 0x000fec000383ffff */
.L_x_13:
[----:B------:R-:W-:-:S04]  /*3390*/  LOP3.LUT R0, R3, 0xfffffffc, RZ, 0xc0, !PT ;  /* 0xfffffffc03007812 */ /* 0x000fc800078ec0ff */
[----:B------:R-:W-:-:S13]  /*33a0*/  ISETP.NE.AND P0, PT, R0, 0x4, PT ;  /* 0x000000040000780c */ /* 0x000fda0003f05270 */
[----:B-1----:R-:W-:Y:S05]  /*33b0*/  @P0 EXIT ;  /* 0x000000000000094d */ /* 0x002fea0003800000 */
[----:B------:R-:W1:Y:S01]  /*33c0*/  S2R R0, SR_CgaCtaId ;  /* 0x0000000000007919 */ /* 0x000e620000008800 */
[----:B------:R-:W-:-:S04]  /*33d0*/  MOV R5, 0x400 ;  /* 0x0000040000057802 */ /* 0x000fc80000000f00 */
[----:B-1----:R-:W-:-:S05]  /*33e0*/  LEA R0, R0, R5, 0x18 ;  /* 0x0000000500007211 */ /* 0x002fca00078ec0ff */
[----:B------:R-:W1:Y:S02]  /*33f0*/  LDS R2, [R0+0x31880] ;  /* 0x0318800000027984 */ /* 0x000e640000000800 */
[----:B-1----:R-:W-:-:S13]  /*3400*/  ISETP.NE.AND P0, PT, R2, RZ, PT ;  /* 0x000000ff0200720c */ /* 0x002fda0003f05270 */
[----:B------:R-:W-:Y:S05]  /*3410*/  @!P0 BRA `(.L_x_42) ;  /* 0x0000000000048947 */ /* 0x000fea0003800000 */
[----:B------:R-:W-:Y:S05]  /*3420*/  BPT.TRAP 0x1 ;  /* 0x000000040000795c */ /* 0x000fea0000300000 */
.L_x_42:
[----:B------:R-:W1:Y:S01]  /*3430*/  S2UR UR4, SR_CTAID.X ;  /* 0x00000000000479c3 */ /* 0x000e620000002500 */
[----:B------:R-:W-:Y:S02]  /*3440*/  IADD3 R3, PT, PT, R3, -0x4, RZ ;  /* 0xfffffffc03037810 */ /* 0x000fe40007ffe0ff */
[----:B-1----:R-:W-:-:S13]  /*3450*/  ISETP.LE.U32.AND P0, PT, R22, UR4, PT ;  /* 0x0000000416007c0c */ /* 0x002fda000bf03070 */
[----:B------:R-:W-:Y:S05]  /*3460*/  @P0 BRA `(.L_x_43) ;  /* 0x0000001800b80947 */ /* 0x000fea0003800000 */
[----:B------:R-:W-:Y:S01]  /*3470*/  IMAD.U32 R29, RZ, RZ, UR4 ;  /* 0x00000004ff1d7e24 */ /* 0x000fe2000f8e00ff */
[----:B------:R-:W-:Y:S01]  /*3480*/  MOV R20, 0xffffffff ;  /* 0xffffffff00147802 */ /* 0x000fe20000000f00 */
[----:B------:R-:W-:Y:S02]  /*3490*/  IMAD.SHL.U32 R2, R21, 0x4, RZ ;  /* 0x0000000415027824 */ /* 0x000fe400078e00ff */
[----:B------:R-:W-:Y:S01]  /*34a0*/  IMAD.SHL.U32 R30, R3, 0x800, RZ ;  /* 0x00000800031e7824 */ /* 0x000fe200078e00ff */
[----:B------:R-:W-:Y:S01]  /*34b0*/  LOP3.LUT R5, RZ, R29, RZ, 0x33, !PT ;  /* 0x0000001dff057212 */ /* 0x000fe200078e33ff */
[C---:B------:R-:W-:Y:S01]  /*34c0*/  VIADD R26, R2.reuse, 0x1 ;  /* 0x00000001021a7836 */ /* 0x040fe20000000000 */
[----:B------:R-:W-:Y:S01]  /*34d0*/  SHF.R.U32.HI R28, RZ, 0x3, R2 ;  /* 0x00000003ff1c7819 */ /* 0x000fe20000011602 */
[C---:B------:R-:W-:Y:S01]  /*34e0*/  VIADD R4, R2.reuse, 0x2 ;  /* 0x0000000202047836 */ /* 0x040fe20000000000 */
[----:B------:R-:W-:Y:S01]  /*34f0*/  IADD3 R24, PT, PT, R2, 0x3, RZ ;  /* 0x0000000302187810 */ /* 0x000fe20007ffe0ff */
[----:B------:R-:W-:Y:S01]  /*3500*/  IMAD.IADD R22, R22, 0x1, R5 ;  /* 0x0000000116167824 */ /* 0x000fe200078e0205 */
[----:B------:R-:W-:Y:S01]  /*3510*/  LOP3.LUT R5, R28, 0x3, RZ, 0xc0, !PT ;  /* 0x000000031c057812 */ /* 0x000fe200078ec0ff */
[----:B------:R-:W-:Y:S01]  /*3520*/  IMAD.MOV.U32 R21, RZ, RZ, RZ ;  /* 0x000000ffff157224 */ /* 0x000fe200078e00ff */
[----:B------:R-:W-:Y:S01]  /*3530*/  PRMT R23, R29, 0x7610, R23 ;  /* 0x000076101d177816 */ /* 0x000fe20000000017 */
[----:B------:R-:W-:Y:S01]  /*3540*/  IMAD.HI.U32 R22, R22, 0x36406c81, RZ ;  /* 0x36406c8116167827 */ /* 0x000fe200078e00ff */
[----:B------:R-:W-:-:S02]  /*3550*/  LOP3.LUT R26, R5, 0x5, R26, 0x78, !PT ;  /* 0x00000005051a7812 */ /* 0x000fc400078e781a */
[C---:B------:R-:W-:Y:S02]  /*3560*/  LOP3.LUT R25, R5.reuse, 0x6, R4, 0x78, !PT ;  /* 0x0000000605197812 */ /* 0x040fe400078e7804 */
[----:B------:R-:W-:Y:S02]  /*3570*/  SHF.R.U32.HI R22, RZ, 0x5, R22 ;  /* 0x00000005ff167819 */ /* 0x000fe40000011616 */
[C---:B------:R-:W-:Y:S02]  /*3580*/  LOP3.LUT R27, R5.reuse, 0x4, R2, 0xf8, !PT ;  /* 0x00000004051b7812 */ /* 0x040fe400078ef802 */
[----:B------:R-:W-:Y:S01]  /*3590*/  LOP3.LUT R24, R5, 0x7, R24, 0x78, !PT ;  /* 0x0000000705187812 */ /* 0x000fe200078e7818 */
[----:B------:R-:W-:-:S07]  /*35a0*/  IMAD.MOV R22, RZ, RZ, -R22 ;  /* 0x000000ffff167224 */ /* 0x000fce00078e0a16 */
.L_x_66:
[----:B------:R-:W-:Y:S01]  /*35b0*/  VIADD R20, R20, 0x1 ;  /* 0x0000000114147836 */ /* 0x000fe20000000000 */
[----:B------:R-:W-:Y:S05]  /*35c0*/  YIELD ;  /* 0x0000000000007946 */ /* 0x000fea0003800000 */
[----:B--2---:R-:W-:Y:S01]  /*35d0*/  IMAD.SHL.U32 R7, R20, 0x8, RZ ;  /* 0x0000000814077824 */ /* 0x004fe200078e00ff */
[----:B------:R-:W-:Y:S01]  /*35e0*/  SHF.R.U32.HI R5, RZ, 0x1, R20 ;  /* 0x00000001ff057819 */ /* 0x000fe20000011614 */
[----:B------:R-:W-:Y:S01]  /*35f0*/  VIADD R22, R22, 0x1 ;  /* 0x0000000116167836 */ /* 0x000fe20000000000 */
[----:B------:R-:W-:Y:S02]  /*3600*/  SHF.R.U32.HI R40, RZ, 0x5, R29 ;  /* 0x00000005ff287819 */ /* 0x000fe4000001161d */
[----:B------:R-:W-:-:S02]  /*3610*/  LOP3.LUT R7, R7, 0x8, RZ, 0xc0, !PT ;  /* 0x0000000807077812 */ /* 0x000fc400078ec0ff */
[----:B------:R-:W-:Y:S02]  /*3620*/  LOP3.LUT R5, R5, 0x1, RZ, 0xc0, !PT ;  /* 0x0000000105057812 */ /* 0x000fe400078ec0ff */
[----:B------:R-:W-:Y:S01]  /*3630*/  ISETP.NE.AND P1, PT, R3, RZ, PT ;  /* 0x000000ff0300720c */ /* 0x000fe20003f25270 */
[----:B------:R-:W-:Y:S01]  /*3640*/  IMAD.IADD R2, R0, 0x1, R7 ;  /* 0x0000000100027824 */ /* 0x000fe200078e0207 */
[----:B------:R-:W-:Y:S01]  /*3650*/  ISETP.NE.AND P0, PT, R22, 0x1, PT ;  /* 0x000000011600780c */ /* 0x000fe20003f05270 */
[----:B------:R-:W-:Y:S01]  /*3660*/  IMAD.U32 R5, R5, -0x80000000, RZ ;  /* 0x8000000005057824 */ /* 0x000fe200078e00ff */
[----:B------:R-:W-:-:S03]  /*3670*/  LOP3.LUT R40, R40, 0x7fffff0, RZ, 0xc0, !PT ;  /* 0x07fffff028287812 */ /* 0x000fc600078ec0ff */
[----:B------:R-:W1:Y:S02]  /*3680*/  SYNCS.PHASECHK.TRANS64.TRYWAIT P2, [R2+URZ+0x31860], R5 ;  /* 0x03186005020075a7 */ /* 0x000e6400080411ff */
[----:B-1----:R-:W-:Y:S06]  /*3690*/  @!P2 BRA `(.L_x_44) ;  /* 0x0000002000a0a947 */ /* 0x002fec0003800000 */
.L_x_95:
[----:B------:R-:W-:Y:S01]  /*36a0*/  NOP ;  /* 0x0000000000007918 */ /* 0x000fe20000000000 */
[----:B------:R-:W-:Y:S02]  /*36b0*/  LOP3.LUT R38, R23, 0x1ff, RZ, 0xc0, !PT ;  /* 0x000001ff17267812 */ /* 0x000fe400078ec0ff */
[----:B------:R-:W-:Y:S02]  /*36c0*/  LOP3.LUT R4, R20, 0x1, RZ, 0xc0, !PT ;  /* 0x0000000114047812 */ /* 0x000fe400078ec0ff */
[----:B------:R-:W-:Y:S01]  /*36d0*/  VIADDMNMX.U32 R35, R31, -R40, 0x10, PT ;  /* 0x000000101f237446 */ /* 0x000fe20003800828 */
[----:B------:R-:W-:Y:S05]  /*36e0*/  @P1 BRA `(.L_x_45) ;  /* 0x0000000000041947 */ /* 0x000fea0003800000 */
[----:B------:R-:W-:-:S04]  /*36f0*/  DEPBAR.LE SB0, 0x1 ;  /* 0x000080400000791a */ /* 0x000fc80000000000 */
.L_x_45:
[----:B------:R-:W-:Y:S02]  /*3700*/  MOV R6, 0x3720 ;  /* 0x0000372000067802 */ /* 0x000fe40000000f00 */
[----:B-1----:R-:W-:Y:S05]  /*3710*/  CALL.REL.NOINC `($__internal_3_$__cuda_sm20_div_u16) ;  /* 0x0000002000bc7944 */ /* 0x002fea0003c00000 */
[----:B------:R-:W-:Y:S05]  /*3720*/  WARPSYNC.ALL ;  /* 0x0000000000007948 */ /* 0x000fea0003800000 */
[----:B------:R-:W-:Y:S01]  /*3730*/  NOP ;  /* 0x0000000000007918 */ /* 0x000fe20000000000 */
[----:B------:R-:W-:Y:S02]  /*3740*/  ISETP.NE.AND P1, PT, R3, RZ, PT ;  /* 0x000000ff0300720c */ /* 0x000fe40003f25270 */
[----:B------:R-:W-:Y:S01]  /*3750*/  R2UR UR7, R4 ;  /* 0x00000000040772ca */ /* 0x000fe200000e0000 */
[----:B------:R-:W-:Y:S01]  /*3760*/  BAR.SYNC.DEFER_BLOCKING 0x8, 0x80 ;  /* 0x0202000000007b1d */ /* 0x000fe20000010000 */
[----:B------:R-:W-:Y:S01]  /*3770*/  IMAD R37, R21, 0x2000, R30 ;  /* 0x0000200015257824 */ /* 0x000fe200078e021e */
[----:B------:R-:W-:-:S03]  /*3780*/  PRMT R39, R36, 0x9910, RZ ;  /* 0x0000991024277816 */ /* 0x000fc600000000ff */
[----:B------:R-:W-:-:S04]  /*3790*/  IMAD R37, R28, 0x80, R37 ;  /* 0x000000801c257824 */ /* 0x000fc800078e0225 */
[--C-:B------:R-:W-:Y:S02]  /*37a0*/  IMAD R33, R27, 0x10, R37.reuse ;  /* 0x000000101b217824 */ /* 0x100fe400078e0225 */
[----:B------:R-:W-:Y:S01]  /*37b0*/  IMAD R41, R26, 0x10, R37 ;  /* 0x000000101a297824 */ /* 0x000fe200078e0225 */
[----:B------:R-:W-:-:S03]  /*37c0*/  UIMAD UR7, UR7, 0xe0, URZ ;  /* 0x000000e0070778a4 */ /* 0x000fc6000f8e02ff */
[----:B------:R-:W-:-:S06]  /*37d0*/  IMAD.IADD R41, R0, 0x1, R41 ;  /* 0x0000000100297824 */ /* 0x000fcc00078e0229 */
[----:B------:R-:W1:Y:S01]  /*37e0*/  LDTM.x8 R12, tmem[UR7] ;  /* 0x00000007000c79ee */ /* 0x000e6200081c0000 */
[----:B------:R-:W-:Y:S01]  /*37f0*/  NOP ;  /* 0x0000000000007918 */ /* 0x000fe20000000000 */
[----:B-1----:R-:W1:Y:S01]  /*3800*/  LDTM.x8 R4, tmem[UR7+0x8] ;  /* 0x00000807000479ee */ /* 0x002e6200081c0000 */
[----:B------:R-:W-:Y:S02]  /*3810*/  F2FP.BF16.F32.PACK_AB R12, R13, R12 ;  /* 0x0000000c0d0c723e */ /* 0x000fe400000010ff */
[----:B------:R-:W-:Y:S02]  /*3820*/  F2FP.BF16.F32.PACK_AB R13, R15, R14 ;  /* 0x0000000e0f0d723e */ /* 0x000fe400000010ff */
[----:B------:R-:W-:Y:S01]  /*3830*/  F2FP.BF16.F32.PACK_AB R14, R17, R16 ;  /* 0x00000010110e723e */ /* 0x000fe200000010ff */
[----:B------:R-:W-:Y:S01]  /*3840*/  IMAD.IADD R16, R0, 0x1, R33 ;  /* 0x0000000100107824 */ /* 0x000fe200078e0221 */
[----:B------:R-:W-:Y:S02]  /*3850*/  F2FP.BF16.F32.PACK_AB R15, R19, R18 ;  /* 0x00000012130f723e */ /* 0x000fe400000010ff */
[----:B-1----:R-:W-:-:S02]  /*3860*/  F2FP.BF16.F32.PACK_AB R32, R5, R4 ;  /* 0x000000040520723e */ /* 0x002fc400000010ff */
[----:B------:R-:W-:Y:S01]  /*3870*/  PRMT R4, R35, 0x9910, RZ ;  /* 0x0000991023047816 */ /* 0x000fe200000000ff */
[----:B------:R1:W-:Y:S01]  /*3880*/  STS.128 [R16], R12 ;  /* 0x0000000c10007388 */ /* 0x0003e20000000c00 */
[----:B------:R-:W-:Y:S01]  /*3890*/  NOP ;  /* 0x0000000000007918 */ /* 0x000fe20000000000 */
[----:B------:R-:W-:Y:S02]  /*38a0*/  F2FP.BF16.F32.PACK_AB R33, R7, R6 ;  /* 0x000000060721723e */ /* 0x000fe400000010ff */
[----:B------:R-:W-:Y:S01]  /*38b0*/  F2FP.BF16.F32.PACK_AB R34, R9, R8 ;  /* 0x000000080922723e */ /* 0x000fe200000010ff */
[----:B------:R-:W-:Y:S01]  /*38c0*/  IMAD R39, R39, R4, RZ ;  /* 0x0000000427277224 */ /* 0x000fe200078e02ff */
[----:B------:R-:W-:-:S03]  /*38d0*/  F2FP.BF16.F32.PACK_AB R35, R11, R10 ;  /* 0x0000000a0b23723e */ /* 0x000fc600000010ff */
[----:B------:R-:W-:Y:S02]  /*38e0*/  IMAD.MOV R39, RZ, RZ, -R39 ;  /* 0x000000ffff277224 */ /* 0x000fe400078e0a27 */
[----:B------:R2:W-:Y:S03]  /*38f0*/  STS.128 [R41], R32 ;  /* 0x0000002029007388 */ /* 0x0005e60000000c00 */
[----:B------:R-:W-:-:S05]  /*3900*/  PRMT R39, R39, 0x7710, RZ ;  /* 0x0000771027277816 */ /* 0x000fca00000000ff */
[----:B------:R-:W-:-:S05]  /*3910*/  IMAD.IADD R39, R38, 0x1, R39 ;  /* 0x0000000126277824 */ /* 0x000fca00078e0227 */
[----:B------:R-:W-:-:S05]  /*3920*/  LOP3.LUT R39, R39, 0xffff, RZ, 0xc0, !PT ;  /* 0x0000ffff27277812 */ /* 0x000fca00078ec0ff */
[----:B------:R-:W-:Y:S01]  /*3930*/  IMAD.IADD R40, R40, 0x1, R39 ;  /* 0x0000000128287824 */ /* 0x000fe200078e0227 */
[----:B-1----:R-:W1:Y:S01]  /*3940*/  LDTM.x8 R12, tmem[UR7+0x10] ;  /* 0x00001007000c79ee */ /* 0x002e6200081c0000 */
[----:B------:R-:W-:Y:S01]  /*3950*/  NOP ;  /* 0x0000000000007918 */ /* 0x000fe20000000000 */
[----:B-1----:R-:W1:Y:S01]  /*3960*/  LDTM.x8 R4, tmem[UR7+0x18] ;  /* 0x00001807000479ee */ /* 0x002e6200081c0000 */
[----:B--2---:R-:W-:Y:S01]  /*3970*/  LOP3.LUT R32, R36, 0xffff, RZ, 0xc0, !PT ;  /* 0x0000ffff24207812 */ /* 0x004fe200078ec0ff */
[----:B------:R-:W-:-:S04]  /*3980*/  IMAD.SHL.U32 R33, R40, 0x80, RZ ;  /* 0x0000008028217824 */ /* 0x000fc800078e00ff */
[----:B------:R-:W-:Y:S01]  /*3990*/  IMAD R32, R32, 0xe0, RZ ;  /* 0x000000e020207824 */ /* 0x000fe200078e02ff */
[----:B------:R-:W-:Y:S02]  /*39a0*/  F2FP.BF16.F32.PACK_AB R12, R13, R12 ;  /* 0x0000000c0d0c723e */ /* 0x000fe400000010ff */
[----:B------:R-:W-:Y:S02]  /*39b0*/  F2FP.BF16.F32.PACK_AB R13, R15, R14 ;  /* 0x0000000e0f0d723e */ /* 0x000fe400000010ff */
[----:B------:R-:W-:Y:S01]  /*39c0*/  F2FP.BF16.F32.PACK_AB R14, R17, R16 ;  /* 0x00000010110e723e */ /* 0x000fe200000010ff */
[--C-:B------:R-:W-:Y:S01]  /*39d0*/  IMAD R17, R25, 0x10, R37.reuse ;  /* 0x0000001019117824 */ /* 0x100fe200078e0225 */
[----:B------:R-:W-:Y:S01]  /*39e0*/  F2FP.BF16.F32.PACK_AB R15, R19, R18 ;  /* 0x00000012130f723e */ /* 0x000fe200000010ff */
[----:B------:R-:W-:Y:S01]  /*39f0*/  IMAD R37, R24, 0x10, R37 ;  /* 0x0000001018257824 */ /* 0x000fe200078e0225 */
[----:B-1----:R-:W-:Y:S01]  /*3a00*/  F2FP.BF16.F32.PACK_AB R4, R5, R4 ;  /* 0x000000040504723e */ /* 0x002fe200000010ff */
[C---:B------:R-:W-:Y:S01]  /*3a10*/  IMAD.IADD R17, R0.reuse, 0x1, R17 ;  /* 0x0000000100117824 */ /* 0x040fe200078e0211 */
[----:B------:R-:W-:Y:S01]  /*3a20*/  F2FP.BF16.F32.PACK_AB R5, R7, R6 ;  /* 0x000000060705723e */ /* 0x000fe200000010ff */
[----:B------:R-:W-:Y:S01]  /*3a30*/  IMAD.IADD R37, R0, 0x1, R37 ;  /* 0x0000000100257824 */ /* 0x000fe200078e0225 */
[----:B------:R-:W-:-:S02]  /*3a40*/  F2FP.BF16.F32.PACK_AB R6, R9, R8 ;  /* 0x000000080906723e */ /* 0x000fc400000010ff */
[----:B------:R-:W-:Y:S01]  /*3a50*/  F2FP.BF16.F32.PACK_AB R7, R11, R10 ;  /* 0x0000000a0b07723e */ /* 0x000fe200000010ff */
[----:B------:R1:W-:Y:S01]  /*3a60*/  STS.128 [R17], R12 ;  /* 0x0000000c11007388 */ /* 0x0003e20000000c00 */
[----:B------:R-:W-:-:S03]  /*3a70*/  NOP ;  /* 0x0000000000007918 */ /* 0x000fc60000000000 */
[----:B------:R1:W-:Y:S01]  /*3a80*/  STS.128 [R37], R4 ;  /* 0x0000000425007388 */ /* 0x0003e20000000c00 */
[----:B------:R2:W-:Y:S06]  /*3a90*/  MEMBAR.ALL.CTA ;  /* 0x0000000000007992 */ /* 0x0005ec0000008000 */
[----:B--2---:R-:W2:Y:S02]  /*3aa0*/  FENCE.VIEW.ASYNC.S ;  /* 0x00000000000073c6 */ /* 0x004ea40000000000 */
[----:B--2---:R-:W-:Y:S06]  /*3ab0*/  BAR.SYNC.DEFER_BLOCKING 0x8, 0x80 ;  /* 0x0202000000007b1d */ /* 0x004fec0000010000 */
[----:B------:R-:W-:Y:S05]  /*3ac0*/  @P1 BRA `(.L_x_46) ;  /* 0x0000000000381947 */ /* 0x000fea0003800000 */
[----:B------:R-:W-:Y:S01]  /*3ad0*/  ELECT P2, URZ, PT ;  /* 0x0000000000ff782f */ /* 0x000fe20003840000 */
[----:B------:R-:W-:-:S12]  /*3ae0*/  BSSY.RECONVERGENT B0, `(.L_x_46) ;  /* 0x000000c000007945 */ /* 0x000fd80003800200 */
[----:B------:R-:W-:Y:S05]  /*3af0*/  @!P2 BRA `(.L_x_47) ;  /* 0x000000000028a947 */ /* 0x000fea0003800000 */
[----:B------:R-:W2:Y:S01]  /*3b00*/  LDCU.64 UR8, c[0x0][0x348] ;  /* 0x00006900ff0877ac */ /* 0x000ea20008000a00 */
[----:B------:R-:W-:Y:S02]  /*3b10*/  R2UR UR10, R21 ;  /* 0x00000000150a72ca */ /* 0x000fe400000e0000 */
[----:B------:R-:W-:Y:S02]  /*3b20*/  R2UR UR4, R0 ;  /* 0x00000000000472ca */ /* 0x000fe400000e0000 */
[----:B------:R-:W-:Y:S02]  /*3b30*/  R2UR UR5, R32 ;  /* 0x00000000200572ca */ /* 0x000fe400000e0000 */
[----:B------:R-:W-:-:S09]  /*3b40*/  R2UR UR6, R33 ;  /* 0x00000000210672ca */ /* 0x000fd200000e0000 */
[----:B------:R-:W-:Y:S02]  /*3b50*/  ULEA UR4, UR10, UR4, 0xd ;  /* 0x000000040a047291 */ /* 0x000fe4000f8e68ff */
[----:B--2---:R-:W-:-:S04]  /*3b60*/  UIADD3 UR8, UP0, UPT, UR8, 0x240, URZ ;  /* 0x0000024008087890 */ /* 0x004fc8000ff1e0ff */
[----:B------:R-:W-:-:S09]  /*3b70*/  UIADD3.X UR9, UPT, UPT, URZ, UR9, URZ, UP0, !UPT ;  /* 0x00000009ff097290 */ /* 0x000fd200087fe4ff */
[----:B------:R2:W-:Y:S02]  /*3b80*/  UTMASTG.2D [UR4], [UR8] ;  /* 0x00000004080073b5 */ /* 0x0005e40008008000 */
[----:B--2---:R0:W-:Y:S02]  /*3b90*/  UTMACMDFLUSH ;  /* 0x00000000000079b7 */ /* 0x0041e40000000000 */
.L_x_47:
[----:B------:R-:W-:Y:S05]  /*3ba0*/  BSYNC.RECONVERGENT B0 ;  /* 0x0000000000007941 */ /* 0x000fea0003800200 */
.L_x_46:
[----:B------:R-:W-:Y:S05]  /*3bb0*/  @P1 BRA `(.L_x_48) ;  /* 0x0000000000041947 */ /* 0x000fea0003800000 */
[----:B------:R-:W-:-:S04]  /*3bc0*/  DEPBAR.LE SB0, 0x1 ;  /* 0x000080400000791a */ /* 0x000fc80000000000 */
.L_x_48:
[----:B------:R-:W-:Y:S01]  /*3bd0*/  BAR.SYNC.DEFER_BLOCKING 0x8, 0x80 ;  /* 0x0202000000007b1d */ /* 0x000fe20000010000 */
[----:B------:R-:W-:-:S04]  /*3be0*/  LOP3.LUT R53, R21, 0x1, RZ, 0xc0, !PT ;  /* 0x0000000115357812 */ /* 0x000fc800078ec0ff */
[----:B------:R-:W-:Y:S01]  /*3bf0*/  LOP3.LUT R21, R53, 0x1, RZ, 0x3c, !PT ;  /* 0x0000000135157812 */ /* 0x000fe200078e3cff */
[----:B-1----:R-:W1:Y:S04]  /*3c00*/  LDTM.x8 R12, tmem[UR7+0x20] ;  /* 0x00002007000c79ee */ /* 0x002e6800081c0000 */
[C---:B------:R-:W-:Y:S02]  /*3c10*/  IMAD R35, R21.reuse, 0x2000, R30 ;  /* 0x0000200015237824 */ /* 0x040fe400078e021e */
[----:B------:R-:W-:Y:S02]  /*3c20*/  IMAD R50, R21, 0x2000, R0 ;  /* 0x0000200015327824 */ /* 0x000fe400078e0200 */
[----:B------:R-:W-:-:S04]  /*3c30*/  IMAD R34, R28, 0x80, R35 ;  /* 0x000000801c227824 */ /* 0x000fc800078e0223 */
[--C-:B------:R-:W-:Y:S02]  /*3c40*/  IMAD R37, R27, 0x10, R34.reuse ;  /* 0x000000101b257824 */ /* 0x100fe400078e0222 */
[--C-:B------:R-:W-:Y:S02]  /*3c50*/  IMAD R35, R26, 0x10, R34.reuse ;  /* 0x000000101a237824 */ /* 0x100fe400078e0222 */
[C---:B------:R-:W-:Y:S01]  /*3c60*/  IMAD.IADD R37, R0.reuse, 0x1, R37 ;  /* 0x0000000100257824 */ /* 0x040fe200078e0225 */
[----:B------:R-:W-:Y:S01]  /*3c70*/  NOP ;  /* 0x0000000000007918 */ /* 0x000fe20000000000 */
[----:B-1----:R-:W1:Y:S01]  /*3c80*/  LDTM.x8 R4, tmem[UR7+0x28] ;  /* 0x00002807000479ee */ /* 0x002e6200081c0000 */
[----:B------:R-:W-:Y:S02]  /*3c90*/  IMAD.IADD R35, R0, 0x1, R35 ;  /* 0x0000000100237824 */ /* 0x000fe400078e0223 */
[--C-:B------:R-:W-:Y:S02]  /*3ca0*/  IMAD R39, R25, 0x10, R34.reuse ;  /* 0x0000001019277824 */ /* 0x100fe400078e0222 */
[----:B------:R-:W-:Y:S01]  /*3cb0*/  IMAD R51, R24, 0x10, R34 ;  /* 0x0000001018337824 */ /* 0x000fe200078e0222 */
[----:B------:R-:W-:Y:S01]  /*3cc0*/  F2FP.BF16.F32.PACK_AB R44, R13, R12 ;  /* 0x0000000c0d2c723e */ /* 0x000fe200000010ff */
[C---:B------:R-:W-:Y:S01]  /*3cd0*/  IMAD.IADD R39, R0.reuse, 0x1, R39 ;  /* 0x0000000100277824 */ /* 0x040fe200078e0227 */
[----:B------:R-:W-:Y:S01]  /*3ce0*/  F2FP.BF16.F32.PACK_AB R45, R15, R14 ;  /* 0x0000000e0f2d723e */ /* 0x000fe200000010ff */
[----:B------:R-:W-:Y:S01]  /*3cf0*/  IMAD.IADD R51, R0, 0x1, R51 ;  /* 0x0000000100337824 */ /* 0x000fe200078e0233 */
[----:B------:R-:W-:-:S02]  /*3d00*/  F2FP.BF16.F32.PACK_AB R46, R17, R16 ;  /* 0x00000010112e723e */ /* 0x000fc400000010ff */
[----:B------:R-:W-:-:S05]  /*3d10*/  F2FP.BF16.F32.PACK_AB R47, R19, R18 ;  /* 0x00000012132f723e */ /* 0x000fca00000010ff */
[----:B------:R2:W-:Y:S01]  /*3d20*/  STS.128 [R37], R44 ;  /* 0x0000002c25007388 */ /* 0x0005e20000000c00 */
[----:B------:R-:W-:Y:S01]  /*3d30*/  NOP ;  /* 0x0000000000007918 */ /* 0x000fe20000000000 */
[----:B-1----:R-:W1:Y:S01]  /*3d40*/  LDTM.x8 R12, tmem[UR7+0x30] ;  /* 0x00003007000c79ee */ /* 0x002e6200081c0000 */
[----:B------:R-:W-:Y:S02]  /*3d50*/  F2FP.BF16.F32.PACK_AB R40, R5, R4 ;  /* 0x000000040528723e */ /* 0x000fe400000010ff */
[----:B------:R-:W-:Y:S02]  /*3d60*/  F2FP.BF16.F32.PACK_AB R41, R7, R6 ;  /* 0x000000060729723e */ /* 0x000fe400000010ff */
[----:B------:R-:W-:Y:S02]  /*3d70*/  F2FP.BF16.F32.PACK_AB R42, R9, R8 ;  /* 0x00000008092a723e */ /* 0x000fe400000010ff */
        /* <DEDUP_REMOVED lines=10> */
[----:B-1----:R-:W-:Y:S02]  /*3e20*/  F2FP.BF16.F32.PACK_AB R4, R5, R4 ;  /* 0x000000040504723e */ /* 0x002fe400000010ff */
[----:B------:R-:W-:Y:S02]  /*3e30*/  F2FP.BF16.F32.PACK_AB R5, R7, R6 ;  /* 0x000000060705723e */ /* 0x000fe400000010ff */
[----:B------:R-:W-:Y:S02]  /*3e40*/  F2FP.BF16.F32.PACK_AB R6, R9, R8 ;  /* 0x000000080906723e */ /* 0x000fe400000010ff */
[----:B------:R-:W-:-:S05]  /*3e50*/  F2FP.BF16.F32.PACK_AB R7, R11, R10 ;  /* 0x0000000a0b07723e */ /* 0x000fca00000010ff */
[----:B------:R2:W-:Y:S01]  /*3e60*/  STS.128 [R51], R4 ;  /* 0x0000000433007388 */ /* 0x0005e20000000c00 */
[----:B------:R1:W-:Y:S06]  /*3e70*/  MEMBAR.ALL.CTA ;  /* 0x0000000000007992 */ /* 0x0003ec0000008000 */
[----:B-1----:R-:W1:Y:S02]  /*3e80*/  FENCE.VIEW.ASYNC.S ;  /* 0x00000000000073c6 */ /* 0x002e640000000000 */
[----:B-1----:R-:W-:Y:S06]  /*3e90*/  BAR.SYNC.DEFER_BLOCKING 0x8, 0x80 ;  /* 0x0202000000007b1d */ /* 0x002fec0000010000 */
[----:B------:R-:W-:Y:S05]  /*3ea0*/  @P1 BRA `(.L_x_49) ;  /* 0x0000000000381947 */ /* 0x000fea0003800000 */
[----:B------:R-:W-:Y:S01]  /*3eb0*/  ELECT P2, URZ, PT ;  /* 0x0000000000ff782f */ /* 0x000fe20003840000 */
[----:B------:R-:W-:-:S12]  /*3ec0*/  BSSY.RECONVERGENT B0, `(.L_x_50) ;  /* 0x000000b000007945 */ /* 0x000fd80003800200 */
[----:B------:R-:W-:Y:S05]  /*3ed0*/  @!P2 BRA `(.L_x_51) ;  /* 0x000000000024a947 */ /* 0x000fea0003800000 */
[----:B------:R-:W1:Y:S01]  /*3ee0*/  LDCU.64 UR8, c[0x0][0x348] ;  /* 0x00006900ff0877ac */ /* 0x000e620008000a00 */
[----:B------:R-:W-:Y:S02]  /*3ef0*/  R2UR UR5, R32 ;  /* 0x00000000200572ca */ /* 0x000fe400000e0000 */
[----:B------:R-:W-:Y:S02]  /*3f00*/  R2UR UR4, R50 ;  /* 0x00000000320472ca */ /* 0x000fe400000e0000 */
[----:B------:R-:W-:-:S09]  /*3f10*/  R2UR UR6, R33 ;  /* 0x00000000210672ca */ /* 0x000fd200000e0000 */
[----:B------:R-:W-:Y:S02]  /*3f20*/  UIADD3 UR5, UPT, UPT, UR5, 0x20, URZ ;  /* 0x0000002005057890 */ /* 0x000fe4000fffe0ff */
[----:B-1----:R-:W-:-:S04]  /*3f30*/  UIADD3 UR8, UP0, UPT, UR8, 0x240, URZ ;  /* 0x0000024008087890 */ /* 0x002fc8000ff1e0ff */
[----:B------:R-:W-:-:S09]  /*3f40*/  UIADD3.X UR9, UPT, UPT, URZ, UR9, URZ, UP0, !UPT ;  /* 0x00000009ff097290 */ /* 0x000fd200087fe4ff */
[----:B------:R1:W-:Y:S02]  /*3f50*/  UTMASTG.2D [UR4], [UR8] ;  /* 0x00000004080073b5 */ /* 0x0003e40008008000 */
[----:B-1----:R0:W-:Y:S02]  /*3f60*/  UTMACMDFLUSH ;  /* 0x00000000000079b7 */ /* 0x0021e40000000000 */
.L_x_51:
[----:B------:R-:W-:Y:S05]  /*3f70*/  BSYNC.RECONVERGENT B0 ;  /* 0x0000000000007941 */ /* 0x000fea0003800200 */
.L_x_50:
[----:B------:R-:W-:-:S04]  /*3f80*/  DEPBAR.LE SB0, 0x1 ;  /* 0x000080400000791a */ /* 0x000fc80000000000 */
.L_x_49:
[----:B------:R-:W-:Y:S01]  /*3f90*/  BAR.SYNC.DEFER_BLOCKING 0x8, 0x80 ;  /* 0x0202000000007b1d */ /* 0x000fe20000010000 */
[C---:B--2---:R-:W-:Y:S02]  /*3fa0*/  IMAD R41, R53.reuse, 0x2000, R30 ;  /* 0x0000200035297824 */ /* 0x044fe400078e021e */
[----:B------:R-:W-:Y:S02]  /*3fb0*/  IMAD R48, R53, 0x2000, R0 ;  /* 0x0000200035307824 */ /* 0x000fe400078e0200 */
[----:B------:R-:W-:Y:S01]  /*3fc0*/  IMAD R38, R28, 0x80, R41 ;  /* 0x000000801c267824 */ /* 0x000fe200078e0229 */
[----:B------:R-:W1:Y:S03]  /*3fd0*/  LDTM.x8 R12, tmem[UR7+0x40] ;  /* 0x00004007000c79ee */ /* 0x000e6600081c0000 */
[----:B------:R-:W-:-:S04]  /*3fe0*/  IMAD R49, R24, 0x10, R38 ;  /* 0x0000001018317824 */ /* 0x000fc800078e0226 */
[C---:B------:R-:W-:Y:S01]  /*3ff0*/  IMAD.IADD R49, R0.reuse, 0x1, R49 ;  /* 0x0000000100317824 */ /* 0x040fe200078e0231 */
[----:B------:R-:W-:Y:S01]  /*4000*/  NOP ;  /* 0x0000000000007918 */ /* 0x000fe20000000000 */
[----:B-1----:R-:W1:Y:S01]  /*4010*/  LDTM.x8 R4, tmem[UR7+0x48] ;  /* 0x00004807000479ee */ /* 0x002e6200081c0000 */
[----:B------:R-:W-:Y:S01]  /*4020*/  F2FP.BF16.F32.PACK_AB R44, R13, R12 ;  /* 0x0000000c0d2c723e */ /* 0x000fe200000010ff */
[----:B------:R-:W-:Y:S01]  /*4030*/  IMAD R13, R27, 0x10, R38 ;  /* 0x000000101b0d7824 */ /* 0x000fe200078e0226 */
[----:B------:R-:W-:Y:S02]  /*4040*/  F2FP.BF16.F32.PACK_AB R45, R15, R14 ;  /* 0x0000000e0f2d723e */ /* 0x000fe400000010ff */
[----:B------:R-:W-:Y:S01]  /*4050*/  F2FP.BF16.F32.PACK_AB R46, R17, R16 ;  /* 0x00000010112e723e */ /* 0x000fe200000010ff */
[----:B------:R-:W-:Y:S01]  /*4060*/  IMAD.IADD R36, R0, 0x1, R13 ;  /* 0x0000000100247824 */ /* 0x000fe200078e020d */
[----:B------:R-:W-:-:S05]  /*4070*/  F2FP.BF16.F32.PACK_AB R47, R19, R18 ;  /* 0x00000012132f723e */ /* 0x000fca00000010ff */
[----:B------:R2:W-:Y:S01]  /*4080*/  STS.128 [R36], R44 ;  /* 0x0000002c24007388 */ /* 0x0005e20000000c00 */
        /* <DEDUP_REMOVED lines=11> */
[----:B------:R-:W-:Y:S02]  /*4140*/  F2FP.BF16.F32.PACK_AB R12, R13, R12 ;  /* 0x0000000c0d0c723e */ /* 0x000fe400000010ff */
[----:B------:R-:W-:Y:S02]  /*4150*/  F2FP.BF16.F32.PACK_AB R13, R15, R14 ;  /* 0x0000000e0f0d723e */ /* 0x000fe400000010ff */
[----:B------:R-:W-:Y:S01]  /*4160*/  F2FP.BF16.F32.PACK_AB R14, R17, R16 ;  /* 0x00000010110e723e */ /* 0x000fe200000010ff */
[----:B------:R-:W-:Y:S01]  /*4170*/  IMAD R17, R25, 0x10, R38 ;  /* 0x0000001019117824 */ /* 0x000fe200078e0226 */
[----:B------:R-:W-:-:S03]  /*4180*/  F2FP.BF16.F32.PACK_AB R15, R19, R18 ;  /* 0x00000012130f723e */ /* 0x000fc600000010ff */
[----:B------:R-:W-:-:S05]  /*4190*/  IMAD.IADD R38, R0, 0x1, R17 ;  /* 0x0000000100267824 */ /* 0x000fca00078e0211 */
        /* <DEDUP_REMOVED lines=23> */
.L_x_54:
[----:B------:R-:W-:Y:S05]  /*4310*/  BSYNC.RECONVERGENT B0 ;  /* 0x0000000000007941 */ /* 0x000fea0003800200 */
.L_x_53:
[----:B------:R-:W-:-:S04]  /*4320*/  DEPBAR.LE SB0, 0x1 ;  /* 0x000080400000791a */ /* 0x000fc80000000000 */
.L_x_52:
[----:B------:R-:W-:Y:S06]  /*4330*/  BAR.SYNC.DEFER_BLOCKING 0x8, 0x80 ;  /* 0x0202000000007b1d */ /* 0x000fec0000010000 */
[----:B--2---:R-:W1:Y:S01]  /*4340*/  LDTM.x8 R12, tmem[UR7+0x60] ;  /* 0x00006007000c79ee */ /* 0x004e6200081c0000 */
[----:B------:R-:W-:Y:S01]  /*4350*/  NOP ;  /* 0x0000000000007918 */ /* 0x000fe20000000000 */
[----:B-1----:R-:W1:Y:S01]  /*4360*/  LDTM.x8 R4, tmem[UR7+0x68] ;  /* 0x00006807000479ee */ /* 0x002e6200081c0000 */
[----:B------:R-:W-:Y:S02]  /*4370*/  F2FP.BF16.F32.PACK_AB R44, R13, R12 ;  /* 0x0000000c0d2c723e */ /* 0x000fe400000010ff */
[----:B------:R-:W-:-:S02]  /*4380*/  F2FP.BF16.F32.PACK_AB R45, R15, R14 ;  /* 0x0000000e0f2d723e */ /* 0x000fc400000010ff */
        /* <DEDUP_REMOVED lines=39> */
.L_x_57:
[----:B------:R-:W-:Y:S05]  /*4600*/  BSYNC.RECONVERGENT B0 ;  /* 0x0000000000007941 */ /* 0x000fea0003800200 */
.L_x_56:
[----:B------:R-:W-:-:S04]  /*4610*/  DEPBAR.LE SB0, 0x1 ;  /* 0x000080400000791a */ /* 0x000fc80000000000 */
.L_x_55:
        /* <DEDUP_REMOVED lines=45> */
.L_x_60:
[----:B------:R-:W-:Y:S05]  /*48f0*/  BSYNC.RECONVERGENT B0 ;  /* 0x0000000000007941 */ /* 0x000fea0003800200 */
.L_x_59:
[----:B------:R-:W-:-:S04]  /*4900*/  DEPBAR.LE SB0, 0x1 ;  /* 0x000080400000791a */ /* 0x000fc80000000000 */
.L_x_58:
        /* <DEDUP_REMOVED lines=45> */
.L_x_63:
[----:B------:R-:W-:Y:S05]  /*4be0*/  BSYNC.RECONVERGENT B0 ;  /* 0x0000000000007941 */ /* 0x000fea0003800200 */
.L_x_62:
[----:B------:R-:W-:-:S04]  /*4bf0*/  DEPBAR.LE SB0, 0x1 ;  /* 0x000080400000791a */ /* 0x000fc80000000000 */
.L_x_61:
[----:B------:R-:W-:Y:S01]  /*4c00*/  BAR.SYNC.DEFER_BLOCKING 0x8, 0x80 ;  /* 0x0202000000007b1d */ /* 0x000fe20000010000 */
[----:B------:R-:W-:-:S05]  /*4c10*/  VIADD R2, R2, 0x31870 ;  /* 0x0003187002027836 */ /* 0x000fca0000000000 */
[----:B------:R-:W-:Y:S01]  /*4c20*/  PRMT R2, RZ, 0x654, R2 ;  /* 0x00000654ff027816 */ /* 0x000fe20000000002 */
[----:B--2---:R-:W1:Y:S01]  /*4c30*/  LDTM.x8 R12, tmem[UR7+0xc0] ;  /* 0x0000c007000c79ee */ /* 0x004e6200081c0000 */
        /* <DEDUP_REMOVED lines=27> */
[----:B------:R-:W-:Y:S01]  /*4df0*/  NOP ;  /* 0x0000000000007918 */ /* 0x000fe20000000000 */
[----:B------:R2:W-:Y:S01]  /*4e00*/  SYNCS.ARRIVE.TRANS64.RED.A1T0 RZ, [R2+URZ], RZ ;  /* 0x000000ff02ff79a7 */ /* 0x0005e200081004ff */
        /* <DEDUP_REMOVED lines=16> */
.L_x_65:
[----:B------:R-:W-:Y:S05]  /*4f10*/  BSYNC.RECONVERGENT B0 ;  /* 0x0000000000007941 */ /* 0x000fea0003800200 */
.L_x_64:
[----:B------:R-:W-:Y:S02]  /*4f20*/  IADD3 R23, PT, PT, R23, 0x97, RZ ;  /* 0x0000009717177810 */ /* 0x000fe40007ffe0ff */
[----:B------:R-:W-:Y:S01]  /*4f30*/  IADD3 R29, PT, PT, R29, 0x97, RZ ;  /* 0x000000971d1d7810 */ /* 0x000fe20007ffe0ff */
[----:B------:R-:W-:Y:S06]  /*4f40*/  @P0 BRA `(.L_x_66) ;  /* 0xffffffe400980947 */ /* 0x000fec000383ffff */
.L_x_43:
[----:B------:R-:W-:-:S13]  /*4f50*/  ISETP.NE.AND P0, PT, R3, 0x3, PT ;  /* 0x000000030300780c */ /* 0x000fda0003f05270 */
[----:B------:R-:W-:Y:S05]  /*4f60*/  @P0 EXIT ;  /* 0x000000000000094d */ /* 0x000fea0003800000 */
[----:B------:R-:W-:Y:S05]  /*4f70*/  WARPSYNC.ALL ;  /* 0x0000000000007948 */ /* 0x000fea0003800000 */
[----:B------:R-:W-:Y:S01]  /*4f80*/  NOP ;  /* 0x0000000000007918 */ /* 0x000fe20000000000 */
[----:B------:R-:W1:Y:S01]  /*4f90*/  S2UR UR5, SR_CgaCtaId ;  /* 0x00000000000579c3 */ /* 0x000e620000008800 */
[----:B------:R-:W-:Y:S02]  /*4fa0*/  UMOV UR4, 0x50 ;  /* 0x0000005000047882 */ /* 0x000fe40000000000 */
[----:B-1----:R-:W-:-:S09]  /*4fb0*/  ULEA UR5, UR5, UR4, 0x18 ;  /* 0x0000000405057291 */ /* 0x002fd2000f8ec0ff */
[----:B--2---:R-:W1:Y:S02]  /*4fc0*/  LDS R2, [UR5] ;  /* 0x00000005ff027984 */ /* 0x004e640008000800 */
[----:B-1----:R-:W-:-:S04]  /*4fd0*/  LOP3.LUT R0, R2, 0xffff, RZ, 0xc0, !PT ;  /* 0x0000ffff02007812 */ /* 0x002fc800078ec0ff */
[----:B------:R-:W-:-:S13]  /*4fe0*/  ISETP.NE.AND P0, PT, R0, 0xffff, PT ;  /* 0x0000ffff0000780c */ /* 0x000fda0003f05270 */
[----:B------:R-:W-:Y:S05]  /*4ff0*/  @P0 BRA `(.L_x_67) ;  /* 0x0000000000480947 */ /* 0x000fea0003800000 */
[----:B------:R-:W-:-:S04]  /*5000*/  SHF.R.U32.HI R0, RZ, 0x10, R2 ;  /* 0x00000010ff007819 */ /* 0x000fc80000011602 */
[----:B------:R-:W-:-:S04]  /*5010*/  LOP3.LUT R0, R0, 0x1, RZ, 0xc0, !PT ;  /* 0x0000000100007812 */ /* 0x000fc800078ec0ff */
[----:B------:R-:W-:-:S13]  /*5020*/  ISETP.NE.AND P0, PT, R0, 0x1, PT ;  /* 0x000000010000780c */ /* 0x000fda0003f05270 */
[----:B------:R-:W-:Y:S05]  /*5030*/  @P0 BRA `(.L_x_68) ;  /* 0x00000000002c0947 */ /* 0x000fea0003800000 */
[----:B------:R-:W1:Y:S01]  /*5040*/  S2R R0, SR_LANEID ;  /* 0x0000000000007919 */ /* 0x000e620000000000 */
[----:B------:R-:W-:Y:S01]  /*5050*/  IMAD.MOV.U32 R2, RZ, RZ, -0x20000 ;  /* 0xfffe0000ff027424 */ /* 0x000fe200078e00ff */
[----:B------:R-:W-:Y:S02]  /*5060*/  VOTEU.ANY UR6, UPT, PT ;  /* 0x0000000000067886 */ /* 0x000fe400038e0100 */
[----:B------:R-:W-:Y:S01]  /*5070*/  UFLO.U32 UR6, UR6 ;  /* 0x00000006000672bd */ /* 0x000fe200080e0000 */
[----:B------:R-:W2:Y:S05]  /*5080*/  REDUX UR4, R2 ;  /* 0x00000000020473c4 */ /* 0x000eaa0000000000 */
[----:B-1----:R-:W-:-:S02]  /*5090*/  ISETP.EQ.U32.AND P0, PT, R0, UR6, PT ;  /* 0x0000000600007c0c */ /* 0x002fc4000bf02070 */
[----:B--2---:R-:W-:Y:S01]  /*50a0*/  MOV R0, UR4 ;  /* 0x0000000400007c02 */ /* 0x004fe20008000f00 */
[----:B------:R-:W-:-:S05]  /*50b0*/  UMOV UR4, 0xfffe0000 ;  /* 0xfffe000000047882 */ /* 0x000fca0000000000 */
[----:B------:R1:W-:Y:S05]  /*50c0*/  UTCATOMSWS.AND URZ, UR4 ;  /* 0x0000000400ff79e3 */ /* 0x0003ea0008000000 */
[----:B------:R1:W-:Y:S01]  /*50d0*/  @P0 ATOMS.AND RZ, [UR5], R0 ;  /* 0x00000000ffff098c */ /* 0x0003e2000a800005 */
[----:B------:R-:W-:Y:S05]  /*50e0*/  BRA `(.L_x_69) ;  /* 0x0000000000147947 */ /* 0x000fea0003800000 */
.L_x_68:
[----:B------:R-:W-:Y:S02]  /*50f0*/  MOV R2, 0x5110 ;  /* 0x0000511000027802 */ /* 0x000fe40000000f00 */
[----:B------:R-:W-:Y:S05]  /*5100*/  CALL.REL.NOINC `($__internal_0_$__cuda_sm10x_tcgen05_guardrail_trap_col_being_dealloced_not_returned_by_alloc) ;  /* 0x00000008001c7944 */ /* 0x000fea0003c00000 */
[----:B------:R-:W-:Y:S05]  /*5110*/  BRA `(.L_x_69) ;  /* 0x0000000000087947 */ /* 0x000fea0003800000 */
.L_x_67:
[----:B------:R-:W-:Y:S02]  /*5120*/  MOV R2, 0x5140 ;  /* 0x0000514000027802 */ /* 0x000fe40000000f00 */
[----:B------:R-:W-:Y:S05]  /*5130*/  CALL.REL.NOINC `($__internal_2_$__cuda_sm10x_tcgen05_guardrail_trap_unallocated_columns_being_dealloced) ;  /* 0x0000000800287944 */ /* 0x000fea0003c00000 */
.L_x_69:
[----:B------:R-:W-:Y:S01]  /*5140*/  NOP ;  /* 0x0000000000007918 */ /* 0x000fe20000000000 */
[----:B-1----:R-:W-:Y:S05]  /*5150*/  EXIT ;  /* 0x000000000000794d */ /* 0x002fea0003800000 */
.L_x_14:
[----:B------:R-:W-:-:S07]  /*5160*/  MOV R4, R5 ;  /* 0x0000000500047202 */ /* 0x000fce0000000f00 */
.L_x_70:
[----:B-1----:R1:W2:Y:S02]  /*5170*/  SYNCS.PHASECHK.TRANS64.TRYWAIT P0, [R2+URZ+0x31800], R5 ;  /* 0x03180005020075a7 */ /* 0x0022a400080011ff */
[----:B--2---:R-:W-:Y:S05]  /*5180*/  @!P0 NANOSLEEP.SYNCS 0x989680 ;  /* 0x009896800000895d */ /* 0x004fea0003900000 */
[----:B------:R-:W2:Y:S02]  /*5190*/  @!P0 SYNCS.PHASECHK.TRANS64 P0, [R2+URZ+0x31800], R5 ;  /* 0x03180005020085a7 */ /* 0x000ea400080010ff */
[----:B--2---:R-:W-:Y:S05]  /*51a0*/  @!P0 BRA `(.L_x_70) ;  /* 0xfffffffc00f08947 */ /* 0x004fea000383ffff */
[----:B------:R-:W-:Y:S05]  /*51b0*/  BRA `(.L_x_71) ;  /* 0xffffffb800207947 */ /* 0x000fea000383ffff */
.L_x_18:
[----:B------:R-:W-:Y:S02]  /*51c0*/  MOV R10, UR10 ;  /* 0x0000000a000a7c02 */ /* 0x000fe40008000f00 */
[----:B------:R-:W-:Y:S02]  /*51d0*/  MOV R11, UR10 ;  /* 0x0000000a000b7c02 */ /* 0x000fe40008000f00 */
[----:B------:R-:W-:-:S07]  /*51e0*/  MOV R0, UR9 ;  /* 0x0000000900007c02 */ /* 0x000fce0008000f00 */
.L_x_72:
[----:B-1----:R1:W2:Y:S02]  /*51f0*/  SYNCS.PHASECHK.TRANS64.TRYWAIT P0, [R0+URZ+0x31870], R11 ;  /* 0x0318700b000075a7 */ /* 0x0022a400080011ff */
[----:B--2---:R-:W-:Y:S05]  /*5200*/  @!P0 NANOSLEEP.SYNCS 0x989680 ;  /* 0x009896800000895d */ /* 0x004fea0003900000 */
[----:B------:R-:W2:Y:S02]  /*5210*/  @!P0 SYNCS.PHASECHK.TRANS64 P0, [R0+URZ+0x31870], R11 ;  /* 0x0318700b000085a7 */ /* 0x000ea400080010ff */
[----:B--2---:R-:W-:Y:S05]  /*5220*/  @!P0 BRA `(.L_x_72) ;  /* 0xfffffffc00f08947 */ /* 0x004fea000383ffff */
[----:B------:R-:W-:Y:S05]  /*5230*/  BRA `(.L_x_73) ;  /* 0xffffffbc00b07947 */ /* 0x000fea000383ffff */
.L_x_19:
[----:B------:R-:W-:Y:S02]  /*5240*/  MOV R2, UR13 ;  /* 0x0000000d00027c02 */ /* 0x000fe40008000f00 */
[----:B------:R-:W-:Y:S07]  /*5250*/  MOV R10, R11 ;  /* 0x0000000b000a7202 */ /* 0x000fee0000000f00 */
.L_x_74:
[----:B-1----:R1:W2:Y:S02]  /*5260*/  SYNCS.PHASECHK.TRANS64.TRYWAIT P0, [R2+URZ+0x31840], R11 ;  /* 0x0318400b020075a7 */ /* 0x0022a400080011ff */
[----:B--2---:R-:W-:Y:S05]  /*5270*/  @!P0 NANOSLEEP.SYNCS 0x989680 ;  /* 0x009896800000895d */ /* 0x004fea0003900000 */
[----:B------:R-:W2:Y:S02]  /*5280*/  @!P0 SYNCS.PHASECHK.TRANS64 P0, [R2+URZ+0x31840], R11 ;  /* 0x0318400b020085a7 */ /* 0x000ea400080010ff */
[----:B--2---:R-:W-:Y:S05]  /*5290*/  @!P0 BRA `(.L_x_74) ;  /* 0xfffffffc00f08947 */ /* 0x004fea000383ffff */
[----:B------:R-:W-:Y:S05]  /*52a0*/  BRA `(.L_x_75) ;  /* 0xffffffbc00bc7947 */ /* 0x000fea000383ffff */
.L_x_21:
[----:B------:R-:W-:Y:S02]  /*52b0*/  MOV R0, UR9 ;  /* 0x0000000900007c02 */ /* 0x000fe40008000f00 */
[----:B------:R-:W-:Y:S07]  /*52c0*/  MOV R12, R13 ;  /* 0x0000000d000c7202 */ /* 0x000fee0000000f00 */
.L_x_76:
[----:B-1----:R1:W2:Y:S02]  /*52d0*/  SYNCS.PHASECHK.TRANS64.TRYWAIT P0, [R0+URZ+0x31840], R13 ;  /* 0x0318400d000075a7 */ /* 0x0022a400080011ff */
[----:B--2---:R-:W-:Y:S05]  /*52e0*/  @!P0 NANOSLEEP.SYNCS 0x989680 ;  /* 0x009896800000895d */ /* 0x004fea0003900000 */
[----:B------:R-:W2:Y:S02]  /*52f0*/  @!P0 SYNCS.PHASECHK.TRANS64 P0, [R0+URZ+0x31840], R13 ;  /* 0x0318400d000085a7 */ /* 0x000ea400080010ff */
[----:B--2---:R-:W-:Y:S05]  /*5300*/  @!P0 BRA `(.L_x_76) ;  /* 0xfffffffc00f08947 */ /* 0x004fea000383ffff */
[----:B------:R-:W-:Y:S05]  /*5310*/  BRA `(.L_x_77) ;  /* 0xffffffc000947947 */ /* 0x000fea000383ffff */
.L_x_25:
[----:B------:R-:W-:Y:S01]  /*5320*/  HFMA2 R12, -RZ, RZ, -0.0 , 0 ;  /* 0x80000000ff0c7431 */ /* 0x000fe200000001ff */
[----:B-1----:R-:W-:-:S04]  /*5330*/  MOV R13, 0x80000000 ;  /* 0x80000000000d7802 */ /* 0x002fc80000000f00 */
[----:B------:R1:W2:Y:S03]  /*5340*/  SYNCS.PHASECHK.TRANS64.TRYWAIT P0, [R0+URZ+0x31820], R13 ;  /* 0x0318200d000075a7 */ /* 0x0002a600080011ff */
[----:B--2---:R-:W-:Y:S05]  /*5350*/  @!P0 NANOSLEEP.SYNCS 0x989680 ;  /* 0x009896800000895d */ /* 0x004fea0003900000 */
[----:B------:R-:W2:Y:S02]  /*5360*/  @!P0 SYNCS.PHASECHK.TRANS64 P0, [R0+URZ+0x31820], R13 ;  /* 0x0318200d000085a7 */ /* 0x000ea400080010ff */
[----:B--2---:R-:W-:Y:S05]  /*5370*/  @!P0 BRA `(.L_x_25) ;  /* 0xfffffffc00e88947 */ /* 0x004fea000383ffff */
[----:B------:R-:W-:Y:S05]  /*5380*/  BRA `(.L_x_78) ;  /* 0xffffffc800247947 */ /* 0x000fea000383ffff */
.L_x_26:
[----:B------:R-:W-:Y:S01]  /*5390*/  HFMA2 R12, -RZ, RZ, -0.0 , 0 ;  /* 0x80000000ff0c7431 */ /* 0x000fe200000001ff */
[----:B-1----:R-:W-:-:S04]  /*53a0*/  MOV R13, 0x80000000 ;  /* 0x80000000000d7802 */ /* 0x002fc80000000f00 */
[----:B------:R1:W2:Y:S03]  /*53b0*/  SYNCS.PHASECHK.TRANS64.TRYWAIT P0, [R0+URZ+0x31828], R13 ;  /* 0x0318280d000075a7 */ /* 0x0002a600080011ff */
[----:B--2---:R-:W-:Y:S05]  /*53c0*/  @!P0 NANOSLEEP.SYNCS 0x989680 ;  /* 0x009896800000895d */ /* 0x004fea0003900000 */
[----:B------:R-:W2:Y:S02]  /*53d0*/  @!P0 SYNCS.PHASECHK.TRANS64 P0, [R0+URZ+0x31828], R13 ;  /* 0x0318280d000085a7 */ /* 0x000ea400080010ff */
[----:B--2---:R-:W-:Y:S05]  /*53e0*/  @!P0 BRA `(.L_x_26) ;  /* 0xfffffffc00e88947 */ /* 0x004fea000383ffff */
[----:B------:R-:W-:Y:S05]  /*53f0*/  BRA `(.L_x_79) ;  /* 0xffffffc8009c7947 */ /* 0x000fea000383ffff */
.L_x_27:
[----:B------:R-:W-:Y:S01]  /*5400*/  HFMA2 R12, -RZ, RZ, -0.0 , 0 ;  /* 0x80000000ff0c7431 */ /* 0x000fe200000001ff */
[----:B-1----:R-:W-:-:S04]  /*5410*/  MOV R13, 0x80000000 ;  /* 0x80000000000d7802 */ /* 0x002fc80000000f00 */
[----:B------:R1:W2:Y:S03]  /*5420*/  SYNCS.PHASECHK.TRANS64.TRYWAIT P0, [R0+URZ+0x31830], R13 ;  /* 0x0318300d000075a7 */ /* 0x0002a600080011ff */
[----:B--2---:R-:W-:Y:S05]  /*5430*/  @!P0 NANOSLEEP.SYNCS 0x989680 ;  /* 0x009896800000895d */ /* 0x004fea0003900000 */
[----:B------:R-:W2:Y:S02]  /*5440*/  @!P0 SYNCS.PHASECHK.TRANS64 P0, [R0+URZ+0x31830], R13 ;  /* 0x0318300d000085a7 */ /* 0x000ea400080010ff */
[----:B--2---:R-:W-:Y:S05]  /*5450*/  @!P0 BRA `(.L_x_27) ;  /* 0xfffffffc00e88947 */ /* 0x004fea000383ffff */
[----:B------:R-:W-:Y:S05]  /*5460*/  BRA `(.L_x_80) ;  /* 0xffffffc800dc7947 */ /* 0x000fea000383ffff */
.L_x_28:
[----:B------:R-:W-:Y:S01]  /*5470*/  HFMA2 R26, -RZ, RZ, -0.0 , 0 ;  /* 0x80000000ff1a7431 */ /* 0x000fe200000001ff */
[----:B-1----:R-:W-:-:S04]  /*5480*/  MOV R27, 0x80000000 ;  /* 0x80000000001b7802 */ /* 0x002fc80000000f00 */
[----:B------:R1:W2:Y:S03]  /*5490*/  SYNCS.PHASECHK.TRANS64.TRYWAIT P0, [R0+URZ+0x31838], R27 ;  /* 0x0318381b000075a7 */ /* 0x0002a600080011ff */
[----:B--2---:R-:W-:Y:S05]  /*54a0*/  @!P0 NANOSLEEP.SYNCS 0x989680 ;  /* 0x009896800000895d */ /* 0x004fea0003900000 */
[----:B------:R-:W2:Y:S02]  /*54b0*/  @!P0 SYNCS.PHASECHK.TRANS64 P0, [R0+URZ+0x31838], R27 ;  /* 0x0318381b000085a7 */ /* 0x000ea400080010ff */
[----:B--2---:R-:W-:Y:S05]  /*54c0*/  @!P0 BRA `(.L_x_28) ;  /* 0xfffffffc00e88947 */ /* 0x004fea000383ffff */
[----:B------:R-:W-:Y:S05]  /*54d0*/  BRA `(.L_x_81) ;  /* 0xffffffcc00187947 */ /* 0x000fea000383ffff */
.L_x_29:
[----:B--2---:R2:W3:Y:S02]  /*54e0*/  SYNCS.PHASECHK.TRANS64.TRYWAIT P0, [R0+URZ+0x31820], RZ ;  /* 0x031820ff000075a7 */ /* 0x0044e400080011ff */
[----:B---3--:R-:W-:Y:S05]  /*54f0*/  @!P0 NANOSLEEP.SYNCS 0x989680 ;  /* 0x009896800000895d */ /* 0x008fea0003900000 */
[----:B------:R-:W3:Y:S02]  /*5500*/  @!P0 SYNCS.PHASECHK.TRANS64 P0, [R0+URZ+0x31820], RZ ;  /* 0x031820ff000085a7 */ /* 0x000ee400080010ff */
[----:B---3--:R-:W-:Y:S05]  /*5510*/  @!P0 BRA `(.L_x_29) ;  /* 0xfffffffc00f08947 */ /* 0x008fea000383ffff */
[----:B------:R-:W-:Y:S05]  /*5520*/  BRA `(.L_x_82) ;  /* 0xffffffcc00507947 */ /* 0x000fea000383ffff */
.L_x_30:
[----:B---3--:R3:W4:Y:S02]  /*5530*/  SYNCS.PHASECHK.TRANS64.TRYWAIT P0, [R0+URZ+0x31828], RZ ;  /* 0x031828ff000075a7 */ /* 0x00872400080011ff */
[----:B----4-:R-:W-:Y:S05]  /*5540*/  @!P0 NANOSLEEP.SYNCS 0x989680 ;  /* 0x009896800000895d */ /* 0x010fea0003900000 */
[----:B------:R-:W4:Y:S02]  /*5550*/  @!P0 SYNCS.PHASECHK.TRANS64 P0, [R0+URZ+0x31828], RZ ;  /* 0x031828ff000085a7 */ /* 0x000f2400080010ff */
[----:B----4-:R-:W-:Y:S05]  /*5560*/  @!P0 BRA `(.L_x_30) ;  /* 0xfffffffc00f08947 */ /* 0x010fea000383ffff */
[----:B------:R-:W-:Y:S05]  /*5570*/  BRA `(.L_x_83) ;  /* 0xffffffcc00c07947 */ /* 0x000fea000383ffff */
.L_x_31:
[----:B----4-:R4:W5:Y:S02]  /*5580*/  SYNCS.PHASECHK.TRANS64.TRYWAIT P0, [R0+URZ+0x31830], RZ ;  /* 0x031830ff000075a7 */ /* 0x01096400080011ff */
[----:B-----5:R-:W-:Y:S05]  /*5590*/  @!P0 NANOSLEEP.SYNCS 0x989680 ;  /* 0x009896800000895d */ /* 0x020fea0003900000 */
[----:B------:R-:W5:Y:S02]  /*55a0*/  @!P0 SYNCS.PHASECHK.TRANS64 P0, [R0+URZ+0x31830], RZ ;  /* 0x031830ff000085a7 */ /* 0x000f6400080010ff */
[----:B-----5:R-:W-:Y:S05]  /*55b0*/  @!P0 BRA `(.L_x_31) ;  /* 0xfffffffc00f08947 */ /* 0x020fea000383ffff */
[----:B------:R-:W-:Y:S05]  /*55c0*/  BRA `(.L_x_84) ;  /* 0xffffffcc00f87947 */ /* 0x000fea000383ffff */
.L_x_32:
[----:B-1----:R1:W5:Y:S02]  /*55d0*/  SYNCS.PHASECHK.TRANS64.TRYWAIT P0, [R0+URZ+0x31838], RZ ;  /* 0x031838ff000075a7 */ /* 0x00236400080011ff */
[----:B-----5:R-:W-:Y:S05]  /*55e0*/  @!P0 NANOSLEEP.SYNCS 0x989680 ;  /* 0x009896800000895d */ /* 0x020fea0003900000 */
[----:B------:R-:W5:Y:S02]  /*55f0*/  @!P0 SYNCS.PHASECHK.TRANS64 P0, [R0+URZ+0x31838], RZ ;  /* 0x031838ff000085a7 */ /* 0x000f6400080010ff */
[----:B-----5:R-:W-:Y:S05]  /*5600*/  @!P0 BRA `(.L_x_32) ;  /* 0xfffffffc00f08947 */ /* 0x020fea000383ffff */
[----:B------:R-:W-:Y:S05]  /*5610*/  BRA `(.L_x_85) ;  /* 0xffffffd000307947 */ /* 0x000fea000383ffff */
.L_x_33:
[----:B------:R-:W-:Y:S01]  /*5620*/  HFMA2 R26, -RZ, RZ, -0.0 , 0 ;  /* 0x80000000ff1a7431 */ /* 0x000fe200000001ff */
[----:B-1----:R-:W-:-:S04]  /*5630*/  MOV R27, 0x80000000 ;  /* 0x80000000001b7802 */ /* 0x002fc80000000f00 */
[----:B------:R1:W5:Y:S03]  /*5640*/  SYNCS.PHASECHK.TRANS64.TRYWAIT P0, [R0+URZ+0x31820], R27 ;  /* 0x0318201b000075a7 */ /* 0x00036600080011ff */
[----:B-----5:R-:W-:Y:S05]  /*5650*/  @!P0 NANOSLEEP.SYNCS 0x989680 ;  /* 0x009896800000895d */ /* 0x020fea0003900000 */
[----:B------:R-:W5:Y:S02]  /*5660*/  @!P0 SYNCS.PHASECHK.TRANS64 P0, [R0+URZ+0x31820], R27 ;  /* 0x0318201b000085a7 */ /* 0x000f6400080010ff */
[----:B-----5:R-:W-:Y:S05]  /*5670*/  @!P0 BRA `(.L_x_33) ;  /* 0xfffffffc00e88947 */ /* 0x020fea000383ffff */
[----:B------:R-:W-:Y:S05]  /*5680*/  BRA `(.L_x_86) ;  /* 0xffffffd000607947 */ /* 0x000fea000383ffff */
.L_x_34:
[----:B------:R-:W-:Y:S01]  /*5690*/  HFMA2 R26, -RZ, RZ, -0.0 , 0 ;  /* 0x80000000ff1a7431 */ /* 0x000fe200000001ff */
[----:B-1----:R-:W-:-:S04]  /*56a0*/  MOV R27, 0x80000000 ;  /* 0x80000000001b7802 */ /* 0x002fc80000000f00 */
[----:B------:R1:W5:Y:S03]  /*56b0*/  SYNCS.PHASECHK.TRANS64.TRYWAIT P0, [R0+URZ+0x31828], R27 ;  /* 0x0318281b000075a7 */ /* 0x00036600080011ff */
[----:B-----5:R-:W-:Y:S05]  /*56c0*/  @!P0 NANOSLEEP.SYNCS 0x989680 ;  /* 0x009896800000895d */ /* 0x020fea0003900000 */
[----:B------:R-:W5:Y:S02]  /*56d0*/  @!P0 SYNCS.PHASECHK.TRANS64 P0, [R0+URZ+0x31828], R27 ;  /* 0x0318281b000085a7 */ /* 0x000f6400080010ff */
[----:B-----5:R-:W-:Y:S05]  /*56e0*/  @!P0 BRA `(.L_x_34) ;  /* 0xfffffffc00e88947 */ /* 0x020fea000383ffff */
[----:B------:R-:W-:Y:S05]  /*56f0*/  BRA `(.L_x_87) ;  /* 0xffffffd000c87947 */ /* 0x000fea000383ffff */
.L_x_35:
[----:B------:R-:W-:Y:S01]  /*5700*/  HFMA2 R26, -RZ, RZ, -0.0 , 0 ;  /* 0x80000000ff1a7431 */ /* 0x000fe200000001ff */
[----:B-1----:R-:W-:-:S04]  /*5710*/  MOV R27, 0x80000000 ;  /* 0x80000000001b7802 */ /* 0x002fc80000000f00 */
[----:B------:R1:W5:Y:S03]  /*5720*/  SYNCS.PHASECHK.TRANS64.TRYWAIT P0, [R0+URZ+0x31830], R27 ;  /* 0x0318301b000075a7 */ /* 0x00036600080011ff */
[----:B-----5:R-:W-:Y:S05]  /*5730*/  @!P0 NANOSLEEP.SYNCS 0x989680 ;  /* 0x009896800000895d */ /* 0x020fea0003900000 */
[----:B------:R-:W5:Y:S02]  /*5740*/  @!P0 SYNCS.PHASECHK.TRANS64 P0, [R0+URZ+0x31830], R27 ;  /* 0x0318301b000085a7 */ /* 0x000f6400080010ff */
[----:B-----5:R-:W-:Y:S05]  /*5750*/  @!P0 BRA `(.L_x_35) ;  /* 0xfffffffc00e88947 */ /* 0x020fea000383ffff */
[----:B------:R-:W-:Y:S05]  /*5760*/  BRA `(.L_x_88) ;  /* 0xffffffd000f87947 */ /* 0x000fea000383ffff */
.L_x_36:
[----:B------:R-:W-:Y:S01]  /*5770*/  HFMA2 R26, -RZ, RZ, -0.0 , 0 ;  /* 0x80000000ff1a7431 */ /* 0x000fe200000001ff */
[----:B-1----:R-:W-:-:S04]  /*5780*/  MOV R27, 0x80000000 ;  /* 0x80000000001b7802 */ /* 0x002fc80000000f00 */
[----:B------:R1:W5:Y:S03]  /*5790*/  SYNCS.PHASECHK.TRANS64.TRYWAIT P0, [R0+URZ+0x31838], R27 ;  /* 0x0318381b000075a7 */ /* 0x00036600080011ff */
[----:B-----5:R-:W-:Y:S05]  /*57a0*/  @!P0 NANOSLEEP.SYNCS 0x989680 ;  /* 0x009896800000895d */ /* 0x020fea0003900000 */
[----:B------:R-:W5:Y:S02]  /*57b0*/  @!P0 SYNCS.PHASECHK.TRANS64 P0, [R0+URZ+0x31838], R27 ;  /* 0x0318381b000085a7 */ /* 0x000f6400080010ff */
[----:B-----5:R-:W-:Y:S05]  /*57c0*/  @!P0 BRA `(.L_x_36) ;  /* 0xfffffffc00e88947 */ /* 0x020fea000383ffff */
[----:B------:R-:W-:Y:S05]  /*57d0*/  BRA `(.L_x_89) ;  /* 0xffffffd400287947 */ /* 0x000fea000383ffff */
.L_x_37:
[----:B-1----:R1:W5:Y:S02]  /*57e0*/  SYNCS.PHASECHK.TRANS64.TRYWAIT P0, [R0+URZ+0x31820], RZ ;  /* 0x031820ff000075a7 */ /* 0x00236400080011ff */
[----:B-----5:R-:W-:Y:S05]  /*57f0*/  @!P0 NANOSLEEP.SYNCS 0x989680 ;  /* 0x009896800000895d */ /* 0x020fea0003900000 */
[----:B------:R-:W5:Y:S02]  /*5800*/  @!P0 SYNCS.PHASECHK.TRANS64 P0, [R0+URZ+0x31820], RZ ;  /* 0x031820ff000085a7 */ /* 0x000f6400080010ff */
[----:B-----5:R-:W-:Y:S05]  /*5810*/  @!P0 BRA `(.L_x_37) ;  /* 0xfffffffc00f08947 */ /* 0x020fea000383ffff */
[----:B------:R-:W-:Y:S05]  /*5820*/  BRA `(.L_x_90) ;  /* 0xffffffd400607947 */ /* 0x000fea000383ffff */
.L_x_38:
[----:B-1----:R1:W5:Y:S02]  /*5830*/  SYNCS.PHASECHK.TRANS64.TRYWAIT P0, [R0+URZ+0x31828], RZ ;  /* 0x031828ff000075a7 */ /* 0x00236400080011ff */
[----:B-----5:R-:W-:Y:S05]  /*5840*/  @!P0 NANOSLEEP.SYNCS 0x989680 ;  /* 0x009896800000895d */ /* 0x020fea0003900000 */
[----:B------:R-:W5:Y:S02]  /*5850*/  @!P0 SYNCS.PHASECHK.TRANS64 P0, [R0+URZ+0x31828], RZ ;  /* 0x031828ff000085a7 */ /* 0x000f6400080010ff */
[----:B-----5:R-:W-:Y:S05]  /*5860*/  @!P0 BRA `(.L_x_38) ;  /* 0xfffffffc00f08947 */ /* 0x020fea000383ffff */
[----:B------:R-:W-:Y:S05]  /*5870*/  BRA `(.L_x_91) ;  /* 0xffffffd400d07947 */ /* 0x000fea000383ffff */
.L_x_39:
[----:B-1----:R1:W5:Y:S02]  /*5880*/  SYNCS.PHASECHK.TRANS64.TRYWAIT P0, [R0+URZ+0x31830], RZ ;  /* 0x031830ff000075a7 */ /* 0x00236400080011ff */
[----:B-----5:R-:W-:Y:S05]  /*5890*/  @!P0 NANOSLEEP.SYNCS 0x989680 ;  /* 0x009896800000895d */ /* 0x020fea0003900000 */
[----:B------:R-:W5:Y:S02]  /*58a0*/  @!P0 SYNCS.PHASECHK.TRANS64 P0, [R0+URZ+0x31830], RZ ;  /* 0x031830ff000085a7 */ /* 0x000f6400080010ff */
[----:B-----5:R-:W-:Y:S05]  /*58b0*/  @!P0 BRA `(.L_x_39) ;  /* 0xfffffffc00f08947 */ /* 0x020fea000383ffff */
[----:B------:R-:W-:Y:S05]  /*58c0*/  BRA `(.L_x_92) ;  /* 0xffffffd800087947 */ /* 0x000fea000383ffff */
.L_x_40:
[----:B-1----:R1:W5:Y:S02]  /*58d0*/  SYNCS.PHASECHK.TRANS64.TRYWAIT P0, [R0+URZ+0x31838], RZ ;  /* 0x031838ff000075a7 */ /* 0x00236400080011ff */
[----:B-----5:R-:W-:Y:S05]  /*58e0*/  @!P0 NANOSLEEP.SYNCS 0x989680 ;  /* 0x009896800000895d */ /* 0x020fea0003900000 */
[----:B------:R-:W5:Y:S02]  /*58f0*/  @!P0 SYNCS.PHASECHK.TRANS64 P0, [R0+URZ+0x31838], RZ ;  /* 0x031838ff000085a7 */ /* 0x000f6400080010ff */
[----:B-----5:R-:W-:Y:S05]  /*5900*/  @!P0 BRA `(.L_x_40) ;  /* 0xfffffffc00f08947 */ /* 0x020fea000383ffff */
[----:B------:R-:W-:Y:S05]  /*5910*/  BRA `(.L_x_93) ;  /* 0xffffffd800407947 */ /* 0x000fea000383ffff */
.L_x_44:
[----:B------:R-:W-:-:S07]  /*5920*/  MOV R4, R5 ;  /* 0x0000000500047202 */ /* 0x000fce0000000f00 */
.L_x_94:
[----:B-1----:R1:W2:Y:S02]  /*5930*/  SYNCS.PHASECHK.TRANS64.TRYWAIT P2, [R2+URZ+0x31860], R5 ;  /* 0x03186005020075a7 */ /* 0x0022a400080411ff */
[----:B--2---:R-:W-:Y:S05]  /*5940*/  @!P2 NANOSLEEP.SYNCS 0x989680 ;  /* 0x009896800000a95d */ /* 0x004fea0003900000 */
[----:B------:R-:W2:Y:S02]  /*5950*/  @!P2 SYNCS.PHASECHK.TRANS64 P2, [R2+URZ+0x31860], R5 ;  /* 0x031860050200a5a7 */ /* 0x000ea400080410ff */
[----:B--2---:R-:W-:Y:S05]  /*5960*/  @!P2 BRA `(.L_x_94) ;  /* 0xfffffffc00f0a947 */ /* 0x004fea000383ffff */
[----:B------:R-:W-:Y:S05]  /*5970*/  BRA `(.L_x_95) ;  /* 0xffffffdc00487947 */ /* 0x000fea000383ffff */
        .weak           $__internal_0_$__cuda_sm10x_tcgen05_guardrail_trap_col_being_dealloced_not_returned_by_alloc
        .type           $__internal_0_$__cuda_sm10x_tcgen05_guardrail_trap_col_being_dealloced_not_returned_by_alloc,@function
        .size           $__internal_0_$__cuda_sm10x_tcgen05_guardrail_trap_col_being_dealloced_not_returned_by_alloc,($__internal_1_$__cuda_sm10x_tcgen05_guardrail_trap_phase_invalid_during_alloc - $__internal_0_$__cuda_sm10x_tcgen05_guardrail_trap_col_being_dealloced_not_returned_by_alloc)
$__internal_0_$__cuda_sm10x_tcgen05_guardrail_trap_col_being_dealloced_not_returned_by_alloc:
[----:B------:R-:W-:Y:S05]  /*5980*/  BPT.TRAP 0x1 ;  /* 0x000000040000795c */ /* 0x000fea0000300000 */
[----:B------:R-:W-:-:S04]  /*5990*/  HFMA2 R3, -RZ, RZ, 0, 0 ;  /* 0x00000000ff037431 */ /* 0x000fc800000001ff */
[----:B------:R-:W-:Y:S05]  /*59a0*/  RET.REL.NODEC R2 `(_ZN9deep_gemm24sm100_fp8_gemm_1d1d_implILN4cute4UMMA5MajorE0ELS3_0ELj0ELj7168ELj2048ELj128ELj224ELj128ELj1ELj128ELj128ELj64ELj4ELj128ELj128ELj1ELb0ELj151ELNS_8GemmTypeE0ELb0EN7cutlass10bfloat16_tENS_16EpilogueIdentityEEEvPijjj14CUtensorMap_stS9_S9_S9_S9_) ;  /* 0xffffffa402947950 */ /* 0x000fea0003c3ffff */
        .weak           $__internal_1_$__cuda_sm10x_tcgen05_guardrail_trap_phase_invalid_during_alloc
        .type           $__internal_1_$__cuda_sm10x_tcgen05_guardrail_trap_phase_invalid_during_alloc,@function
        .size           $__internal_1_$__cuda_sm10x_tcgen05_guardrail_trap_phase_invalid_during_alloc,($__internal_2_$__cuda_sm10x_tcgen05_guardrail_trap_unallocated_columns_being_dealloced - $__internal_1_$__cuda_sm10x_tcgen05_guardrail_trap_phase_invalid_during_alloc)
$__internal_1_$__cuda_sm10x_tcgen05_guardrail_trap_phase_invalid_during_alloc:
[----:B------:R-:W-:Y:S05]  /*59b0*/  BPT.TRAP 0x1 ;  /* 0x000000040000795c */ /* 0x000fea0000300000 */
[----:B------:R-:W-:-:S04]  /*59c0*/  MOV R5, 0x0 ;  /* 0x0000000000057802 */ /* 0x000fc80000000f00 */
[----:B------:R-:W-:Y:S05]  /*59d0*/  RET.REL.NODEC R4 `(_ZN9deep_gemm24sm100_fp8_gemm_1d1d_implILN4cute4UMMA5MajorE0ELS3_0ELj0ELj7168ELj2048ELj128ELj224ELj128ELj1ELj128ELj128ELj64ELj4ELj128ELj128ELj1ELb0ELj151ELNS_8GemmTypeE0ELb0EN7cutlass10bfloat16_tENS_16EpilogueIdentityEEEvPijjj14CUtensorMap_stS9_S9_S9_S9_) ;  /* 0xffffffa404887950 */ /* 0x000fea0003c3ffff */
        .weak           $__internal_2_$__cuda_sm10x_tcgen05_guardrail_trap_unallocated_columns_being_dealloced
        .type           $__internal_2_$__cuda_sm10x_tcgen05_guardrail_trap_unallocated_columns_being_dealloced,@function
        .size           $__internal_2_$__cuda_sm10x_tcgen05_guardrail_trap_unallocated_columns_being_dealloced,($__internal_3_$__cuda_sm20_div_u16 - $__internal_2_$__cuda_sm10x_tcgen05_guardrail_trap_unallocated_columns_being_dealloced)
$__internal_2_$__cuda_sm10x_tcgen05_guardrail_trap_unallocated_columns_being_dealloced:
[----:B------:R-:W-:Y:S05]  /*59e0*/  BPT.TRAP 0x1 ;  /* 0x000000040000795c */ /* 0x000fea0000300000 */
[----:B------:R-:W-:-:S04]  /*59f0*/  HFMA2 R3, -RZ, RZ, 0, 0 ;  /* 0x00000000ff037431 */ /* 0x000fc800000001ff */
[----:B------:R-:W-:Y:S05]  /*5a00*/  RET.REL.NODEC R2 `(_ZN9deep_gemm24sm100_fp8_gemm_1d1d_implILN4cute4UMMA5MajorE0ELS3_0ELj0ELj7168ELj2048ELj128ELj224ELj128ELj1ELj128ELj128ELj64ELj4ELj128ELj128ELj1ELb0ELj151ELNS_8GemmTypeE0ELb0EN7cutlass10bfloat16_tENS_16EpilogueIdentityEEEvPijjj14CUtensorMap_stS9_S9_S9_S9_) ;  /* 0xffffffa4027c7950 */ /* 0x000fea0003c3ffff */
        .weak           $__internal_3_$__cuda_sm20_div_u16
        .type           $__internal_3_$__cuda_sm20_div_u16,@function
        .size           $__internal_3_$__cuda_sm20_div_u16,(.L_x_100 - $__internal_3_$__cuda_sm20_div_u16)
$__internal_3_$__cuda_sm20_div_u16:
[----:B------:R-:W1:Y:S01]  /*5a10*/  I2F.U16 R10, R35 ;  /* 0x00000023000a7306 */ /* 0x000e620000101000 */
[----:B------:R-:W-:-:S07]  /*5a20*/  IMAD.MOV.U32 R7, RZ, RZ, 0x4b800000 ;  /* 0x4b800000ff077424 */ /* 0x000fce00078e00ff */
[----:B------:R-:W-:Y:S01]  /*5a30*/  I2F.U16.RZ R11, R38 ;  /* 0x00000026000b7306 */ /* 0x000fe2000010d000 */
[C---:B-1----:R-:W-:Y:S02]  /*5a40*/  FSETP.GEU.AND P1, PT, |R10|.reuse, 1.175494350822287508e-38, PT ;  /* 0x008000000a00780b */ /* 0x042fe40003f2e200 */
[----:B------:R-:W-:Y:S02]  /*5a50*/  FSETP.GT.AND P2, PT, |R10|, 8.50705917302346158658e+37, PT ;  /* 0x7e8000000a00780b */ /* 0x000fe40003f44200 */
[----:B------:R-:W-:Y:S02]  /*5a60*/  FSEL R7, R7, 1, !P1 ;  /* 0x3f80000007077808 */ /* 0x000fe40004800000 */
[----:B------:R-:W-:Y:S02]  /*5a70*/  ISETP.NE.U32.AND P1, PT, R35, RZ, PT ;  /* 0x000000ff2300720c */ /* 0x000fe40003f25070 */
[----:B------:R-:W-:-:S05]  /*5a80*/  FSEL R7, R7, 0.25, !P2 ;  /* 0x3e80000007077808 */ /* 0x000fca0005000000 */
[----:B------:R-:W-:-:S06]  /*5a90*/  FMUL R10, R10, R7 ;  /* 0x000000070a0a7220 */ /* 0x000fcc0000400000 */
[----:B------:R-:W1:Y:S02]  /*5aa0*/  MUFU.RCP R10, R10 ;  /* 0x0000000a000a7308 */ /* 0x000e640000001000 */
[----:B-1----:R-:W-:Y:S01]  /*5ab0*/  FMUL R12, R7, R10 ;  /* 0x0000000a070c7220 */ /* 0x002fe20000400000 */
[----:B------:R-:W-:-:S03]  /*5ac0*/  IMAD.MOV.U32 R7, RZ, RZ, 0x0 ;  /* 0x00000000ff077424 */ /* 0x000fc600078e00ff */
[----:B------:R-:W-:-:S04]  /*5ad0*/  VIADD R12, R12, 0x2 ;  /* 0x000000020c0c7836 */ /* 0x000fc80000000000 */
[----:B------:R-:W-:-:S04]  /*5ae0*/  FMUL.RZ R11, R11, R12 ;  /* 0x0000000c0b0b7220 */ /* 0x000fc8000040c000 */
[----:B------:R-:W1:Y:S02]  /*5af0*/  F2I.U32.TRUNC.NTZ R36, R11 ;  /* 0x0000000b00247305 */ /* 0x000e64000020f000 */
[----:B-1----:R-:W-:Y:S02]  /*5b00*/  LOP3.LUT R36, R36, 0xffff, RZ, 0xc0, !PT ;  /* 0x0000ffff24247812 */ /* 0x002fe400078ec0ff */
[----:B------:R-:W-:Y:S01]  /*5b10*/  @!P1 MOV R36, 0xffffffff ;  /* 0xffffffff00249802 */ /* 0x000fe20000000f00 */
[----:B------:R-:W-:Y:S06]  /*5b20*/  RET.REL.NODEC R6 `(_ZN9deep_gemm24sm100_fp8_gemm_1d1d_implILN4cute4UMMA5MajorE0ELS3_0ELj0ELj7168ELj2048ELj128ELj224ELj128ELj1ELj128ELj128ELj64ELj4ELj128ELj128ELj1ELb0ELj151ELNS_8GemmTypeE0ELb0EN7cutlass10bfloat16_tENS_16EpilogueIdentityEEEvPijjj14CUtensorMap_stS9_S9_S9_S9_) ;  /* 0xffffffa406347950 */ /* 0x000fec0003c3ffff */
.L_x_96:
[----:B------:R-:W-:-:S00]  /*5b30*/  BRA `(.L_x_96) ;  /* 0xfffffffc00fc7947 */ /* 0x000fc0000383ffff */
[----:B------:R-:W-:-:S00]  /*5b40*/  NOP ;  /* 0x0000000000007918 */ /* 0x000fc00000000000 */
        /* <DEDUP_REMOVED lines=11> */
.L_x_100:


//--------------------- .nv.shared._ZN9deep_gemm24sm100_fp8_gemm_1d1d_implILN4cute4UMMA5MajorE0ELS3_0ELj0ELj7168ELj2048ELj128ELj224ELj128ELj1ELj128ELj128ELj64ELj4ELj128ELj128ELj1ELb0ELj151ELNS_8GemmTypeE0ELb0EN7cutlass10bfloat16_tENS_16EpilogueIdentityEEEvPijjj14CUtensorMap_stS9_S9_S9_S9_ --------------------------
	.section	.nv.shared._ZN9deep_gemm24sm100_fp8_gemm_1d1d_implILN4cute4UMMA5MajorE0ELS3_0ELj0ELj7168ELj2048ELj128ELj224ELj128ELj1ELj128ELj128ELj64ELj4ELj128ELj128ELj1ELb0ELj151ELNS_8GemmTypeE0ELb0EN7cutlass10bfloat16_tENS_16EpilogueIdentityEEEvPijjj14CUtensorMap_stS9_S9_S9_S9_,"aw",@nobits
	.sectionflags	@""
	.align	1024
	.zero		1024


//--------------------- .nv.shared.reserved.0     --------------------------
	.section	.nv.shared.reserved.0,"aw",@nobits
	.align	8
	.weak		__nv_reservedSMEM_offset_0_alias
	.size		__nv_reservedSMEM_offset_0_alias, 0, 64
	.other		__nv_reservedSMEM_offset_0_alias,@"STO_CUDA_RESERVED_SHARED STV_DEFAULT"
__nv_reservedSMEM_offset_0_alias:
	.zero		0
.nv.shared.reserved.0:
	.zero		64
	.weak		__nv_reservedSMEM_allocation_phase
	.type		__nv_reservedSMEM_allocation_phase,@object
	.size		__nv_reservedSMEM_allocation_phase,(.L_0 - __nv_reservedSMEM_allocation_phase)
__nv_reservedSMEM_allocation_phase:
	.zero		1
.L_0:
	.zero		7
	.weak		__nv_reservedSMEM_devtool_atexit_pc
	.type		__nv_reservedSMEM_devtool_atexit_pc,@object
	.size		__nv_reservedSMEM_devtool_atexit_pc,(__nv_reservedSMEM_allocation_mask - __nv_reservedSMEM_devtool_atexit_pc)
__nv_reservedSMEM_devtool_atexit_pc:
	.zero		8
	.weak		__nv_reservedSMEM_allocation_mask
	.type		__nv_reservedSMEM_allocation_mask,@object
	.size		__nv_reservedSMEM_allocation_mask,(.L_2 - __nv_reservedSMEM_allocation_mask)
__nv_reservedSMEM_allocation_mask:
	.zero		4
.L_2:


//--------------------- .nv.global                --------------------------
	.section	.nv.global,"aw",@nobits
.nv.global:
	.type		_ZN47_INTERNAL_efa448ce_9_kernel_cu_e0f97fa1_28980524cute1_E,@object
	.size		_ZN47_INTERNAL_efa448ce_9_kernel_cu_e0f97fa1_28980524cute1_E,(_ZN47_INTERNAL_efa448ce_9_kernel_cu_e0f97fa1_28980524cuda3std3__45__cpo6cbeginE - _ZN47_INTERNAL_efa448ce_9_kernel_cu_e0f97fa1_28980524cute1_E)
_ZN47_INTERNAL_efa448ce_9_kernel_cu_e0f97fa1_28980524cute1_E:
	.zero		1
	.type		_ZN47_INTERNAL_efa448ce_9_kernel_cu_e0f97fa1_28980524cuda3std3__45__cpo6cbeginE,@object
	.size		_ZN47_INTERNAL_efa448ce_9_kernel_cu_e0f97fa1_28980524cuda3std3__45__cpo6cbeginE,(_ZN47_INTERNAL_efa448ce_9_kernel_cu_e0f97fa1_28980524cuda3std3__48in_placeE - _ZN47_INTERNAL_efa448ce_9_kernel_cu_e0f97fa1_28980524cuda3std3__45__cpo6cbeginE)
_ZN47_INTERNAL_efa448ce_9_kernel_cu_e0f97fa1_28980524cuda3std3__45__cpo6cbeginE:
	.zero		1
	.type		_ZN47_INTERNAL_efa448ce_9_kernel_cu_e0f97fa1_28980524cuda3std3__48in_placeE,@object
	.size		_ZN47_INTERNAL_efa448ce_9_kernel_cu_e0f97fa1_28980524cuda3std3__48in_placeE,(_ZN47_INTERNAL_efa448ce_9_kernel_cu_e0f97fa1_28980524cuda3std6ranges3__45__cpo9iter_moveE - _ZN47_INTERNAL_efa448ce_9_kernel_cu_e0f97fa1_28980524cuda3std3__48in_placeE)
_ZN47_INTERNAL_efa448ce_9_kernel_cu_e0f97fa1_28980524cuda3std3__48in_placeE:
	.zero		1
	.type		_ZN47_INTERNAL_efa448ce_9_kernel_cu_e0f97fa1_28980524cuda3std6ranges3__45__cpo9iter_moveE,@object
	.size		_ZN47_INTERNAL_efa448ce_9_kernel_cu_e0f97fa1_28980524cuda3std6ranges3__45__cpo9iter_moveE,(_ZN47_INTERNAL_efa448ce_9_kernel_cu_e0f97fa1_28980524cuda3std3__45__cpo5beginE - _ZN47_INTERNAL_efa448ce_9_kernel_cu_e0f97fa1_28980524cuda3std6ranges3__45__cpo9iter_moveE)
_ZN47_INTERNAL_efa448ce_9_kernel_cu_e0f97fa1_28980524cuda3std6ranges3__45__cpo9iter_moveE:
	.zero		1
	.type		_ZN47_INTERNAL_efa448ce_9_kernel_cu_e0f97fa1_28980524cuda3std3__45__cpo5beginE,@object
	.size		_ZN47_INTERNAL_efa448ce_9_kernel_cu_e0f97fa1_28980524cuda3std3__45__cpo5beginE,(_ZN47_INTERNAL_efa448ce_9_kernel_cu_e0f97fa1_28980524cuda3std3__449_GLOBAL__N__efa448ce_9_kernel_cu_e0f97fa1_28980526ignoreE - _ZN47_INTERNAL_efa448ce_9_kernel_cu_e0f97fa1_28980524cuda3std3__45__cpo5beginE)
_ZN47_INTERNAL_efa448ce_9_kernel_cu_e0f97fa1_28980524cuda3std3__45__cpo5beginE:
	.zero		1
	.type		_ZN47_INTERNAL_efa448ce_9_kernel_cu_e0f97fa1_28980524cuda3std3__449_GLOBAL__N__efa448ce_9_kernel_cu_e0f97fa1_28980526ignoreE,@object
	.size		_ZN47_INTERNAL_efa448ce_9_kernel_cu_e0f97fa1_28980524cuda3std3__449_GLOBAL__N__efa448ce_9_kernel_cu_e0f97fa1_28980526ignoreE,(_ZN47_INTERNAL_efa448ce_9_kernel_cu_e0f97fa1_28980524cute7productE - _ZN47_INTERNAL_efa448ce_9_kernel_cu_e0f97fa1_28980524cuda3std3__449_GLOBAL__N__efa448ce_9_kernel_cu_e0f97fa1_28980526ignoreE)
_ZN47_INTERNAL_efa448ce_9_kernel_cu_e0f97fa1_28980524cuda3std3__449_GLOBAL__N__efa448ce_9_kernel_cu_e0f97fa1_28980526ignoreE:
	.zero		1
	.type		_ZN47_INTERNAL_efa448ce_9_kernel_cu_e0f97fa1_28980524cute7productE,@object
	.size		_ZN47_INTERNAL_efa448ce_9_kernel_cu_e0f97fa1_28980524cute7productE,(_ZN47_INTERNAL_efa448ce_9_kernel_cu_e0f97fa1_28980524cuda3std3__45__cpo3endE - _ZN47_INTERNAL_efa448ce_9_kernel_cu_e0f97fa1_28980524cute7productE)
_ZN47_INTERNAL_efa448ce_9_kernel_cu_e0f97fa1_28980524cute7productE:
	.zero		1
	.type		_ZN47_INTERNAL_efa448ce_9_kernel_cu_e0f97fa1_28980524cuda3std3__45__cpo3endE,@object
	.size		_ZN47_INTERNAL_efa448ce_9_kernel_cu_e0f97fa1_28980524cuda3std3__45__cpo3endE,(_ZN47_INTERNAL_efa448ce_9_kernel_cu_e0f97fa1_28980524cuda3std3__419piecewise_constructE - _ZN47_INTERNAL_efa448ce_9_kernel_cu_e0f97fa1_28980524cuda3std3__45__cpo3endE)
_ZN47_INTERNAL_efa448ce_9_kernel_cu_e0f97fa1_28980524cuda3std3__45__cpo3endE:
	.zero		1
	.type		_ZN47_INTERNAL_efa448ce_9_kernel_cu_e0f97fa1_28980524cuda3std3__419piecewise_constructE,@object
	.size		_ZN47_INTERNAL_efa448ce_9_kernel_cu_e0f97fa1_28980524cuda3std3__419piecewise_constructE,(_ZN47_INTERNAL_efa448ce_9_kernel_cu_e0f97fa1_28980524cuda3std3__45__cpo4cendE - _ZN47_INTERNAL_efa448ce_9_kernel_cu_e0f97fa1_28980524cuda3std3__419piecewise_constructE)
_ZN47_INTERNAL_efa448ce_9_kernel_cu_e0f97fa1_28980524cuda3std3__419piecewise_constructE:
	.zero		1
	.type		_ZN47_INTERNAL_efa448ce_9_kernel_cu_e0f97fa1_28980524cuda3std3__45__cpo4cendE,@object
	.size		_ZN47_INTERNAL_efa448ce_9_kernel_cu_e0f97fa1_28980524cuda3std3__45__cpo4cendE,(_ZN47_INTERNAL_efa448ce_9_kernel_cu_e0f97fa1_28980524cuda3std6ranges3__45__cpo4swapE - _ZN47_INTERNAL_efa448ce_9_kernel_cu_e0f97fa1_28980524cuda3std3__45__cpo4cendE)
_ZN47_INTERNAL_efa448ce_9_kernel_cu_e0f97fa1_28980524cuda3std3__45__cpo4cendE:
	.zero		1
	.type		_ZN47_INTERNAL_efa448ce_9_kernel_cu_e0f97fa1_28980524cuda3std6ranges3__45__cpo4swapE,@object
	.size		_ZN47_INTERNAL_efa448ce_9_kernel_cu_e0f97fa1_28980524cuda3std6ranges3__45__cpo4swapE,(.L_10 - _ZN47_INTERNAL_efa448ce_9_kernel_cu_e0f97fa1_28980524cuda3std6ranges3__45__cpo4swapE)
_ZN47_INTERNAL_efa448ce_9_kernel_cu_e0f97fa1_28980524cuda3std6ranges3__45__cpo4swapE:
	.zero		1
.L_10:


//--------------------- .nv.constant0._ZN9deep_gemm24sm100_fp8_gemm_1d1d_implILN4cute4UMMA5MajorE0ELS3_0ELj0ELj7168ELj2048ELj128ELj224ELj128ELj1ELj128ELj128ELj64ELj4ELj128ELj128ELj1ELb0ELj151ELNS_8GemmTypeE0ELb0EN7cutlass10bfloat16_tENS_16EpilogueIdentityEEEvPijjj14CUtensorMap_stS9_S9_S9_S9_ --------------------------
	.section	.nv.constant0._ZN9deep_gemm24sm100_fp8_gemm_1d1d_implILN4cute4UMMA5MajorE0ELS3_0ELj0ELj7168ELj2048ELj128ELj224ELj128ELj1ELj128ELj128ELj64ELj4ELj128ELj128ELj1ELb0ELj151ELNS_8GemmTypeE0ELb0EN7cutlass10bfloat16_tENS_16EpilogueIdentityEEEvPijjj14CUtensorMap_stS9_S9_S9_S9_,"a",@progbits
	.sectionflags	@""
	.align	4
.nv.constant0._ZN9deep_gemm24sm100_fp8_gemm_1d1d_implILN4cute4UMMA5MajorE0ELS3_0ELj0ELj7168ELj2048ELj128ELj224ELj128ELj1ELj128ELj128ELj64ELj4ELj128ELj128ELj1ELb0ELj151ELNS_8GemmTypeE0ELb0EN7cutlass10bfloat16_tENS_16EpilogueIdentityEEEvPijjj14CUtensorMap_stS9_S9_S9_S9_:
	.zero		1600


//--------------------- SYMBOLS --------------------------

	.type		.nv.reservedSmem.offset0,@object
	.size		.nv.reservedSmem.offset0,0x4
	.type		.nv.reservedSmem.cap,@object
	.size		.nv.reservedSmem.cap,0x4
